//
// Generated by NVIDIA NVVM Compiler
//
// Compiler Build ID: CL-36424714
// Cuda compilation tools, release 13.0, V13.0.88
// Based on NVVM 20.0.0
//

.version 9.0
.target sm_100
.address_size 64

	// .globl	_Z21fused_conv_relu_16x16PKfPfii
.const .align 4 .b8 c_conv_kernel1[36];
.const .align 4 .b8 c_conv_kernel2[36];
// _ZZ21fused_conv_relu_16x16PKfPfiiE7s_input has been demoted
// _ZZ29fused_conv_relu_maxpool_16x16PKfPfiiE7s_input has been demoted
// _ZZ28fused_dual_convolution_16x16PKfPfiiE7s_input has been demoted

.visible .entry _Z21fused_conv_relu_16x16PKfPfii(
	.param .u64 .ptr .align 1 _Z21fused_conv_relu_16x16PKfPfii_param_0,
	.param .u64 .ptr .align 1 _Z21fused_conv_relu_16x16PKfPfii_param_1,
	.param .u32 _Z21fused_conv_relu_16x16PKfPfii_param_2,
	.param .u32 _Z21fused_conv_relu_16x16PKfPfii_param_3
)
{
	.reg .pred 	%p<20>;
	.reg .b16 	%rs<10>;
	.reg .b32 	%r<52>;
	.reg .b32 	%f<31>;
	.reg .b64 	%rd<11>;
	// demoted variable
	.shared .align 4 .b8 _ZZ21fused_conv_relu_16x16PKfPfiiE7s_input[1368];
	ld.param.u64 	%rd3, [_Z21fused_conv_relu_16x16PKfPfii_param_0];
	ld.param.u64 	%rd2, [_Z21fused_conv_relu_16x16PKfPfii_param_1];
	ld.param.u32 	%r16, [_Z21fused_conv_relu_16x16PKfPfii_param_2];
	ld.param.u32 	%r17, [_Z21fused_conv_relu_16x16PKfPfii_param_3];
	cvta.to.global.u64 	%rd1, %rd3;
	mov.u32 	%r1, %tid.x;
	mov.u32 	%r2, %tid.y;
	mov.u32 	%r18, %ctaid.x;
	mov.u32 	%r19, %ctaid.y;
	shl.b32 	%r20, %r2, 4;
	add.s32 	%r3, %r20, %r1;
	shl.b32 	%r4, %r18, 4;
	shl.b32 	%r5, %r19, 4;
	setp.gt.u32 	%p1, %r3, 323;
	@%p1 bra 	$L__BB0_4;
	cvt.u16.u32 	%rs1, %r3;
	mul.hi.u16 	%rs2, %rs1, 3641;
	cvt.u32.u16 	%r6, %rs2;
	mul.lo.s16 	%rs3, %rs2, 18;
	sub.s16 	%rs4, %rs1, %rs3;
	cvt.u32.u16 	%r7, %rs4;
	add.s32 	%r8, %r4, %r7;
	add.s32 	%r9, %r5, %r6;
	setp.ne.s32 	%p2, %r8, 0;
	setp.le.s32 	%p3, %r8, %r16;
	and.pred  	%p4, %p2, %p3;
	setp.ne.s32 	%p5, %r9, 0;
	setp.le.s32 	%p6, %r9, %r17;
	and.pred  	%p7, %p5, %p6;
	and.pred  	%p9, %p4, %p7;
	not.pred 	%p10, %p9;
	@%p10 bra 	$L__BB0_3;
	add.s32 	%r26, %r9, -1;
	mad.lo.s32 	%r27, %r26, %r16, %r8;
	add.s32 	%r28, %r27, -1;
	mul.wide.u32 	%rd4, %r28, 4;
	add.s64 	%rd5, %rd1, %rd4;
	ld.global.nc.f32 	%f1, [%rd5];
	mov.u32 	%r29, _ZZ21fused_conv_relu_16x16PKfPfiiE7s_input;
	mad.lo.s32 	%r30, %r6, 76, %r29;
	shl.b32 	%r31, %r7, 2;
	add.s32 	%r32, %r30, %r31;
	st.shared.f32 	[%r32], %f1;
	bra.uni 	$L__BB0_4;
$L__BB0_3:
	mov.u32 	%r21, _ZZ21fused_conv_relu_16x16PKfPfiiE7s_input;
	mad.lo.s32 	%r22, %r6, 76, %r21;
	shl.b32 	%r23, %r7, 2;
	add.s32 	%r24, %r22, %r23;
	mov.b32 	%r25, 0;
	st.shared.u32 	[%r24], %r25;
$L__BB0_4:
	setp.gt.u32 	%p11, %r3, 67;
	@%p11 bra 	$L__BB0_8;
	cvt.u16.u32 	%rs5, %r3;
	add.s16 	%rs6, %rs5, 256;
	mul.hi.u16 	%rs7, %rs6, 3641;
	cvt.u32.u16 	%r10, %rs7;
	mul.lo.s16 	%rs8, %rs7, 18;
	sub.s16 	%rs9, %rs6, %rs8;
	cvt.u32.u16 	%r11, %rs9;
	add.s32 	%r12, %r4, %r11;
	add.s32 	%r33, %r5, %r10;
	setp.ne.s32 	%p12, %r12, 0;
	setp.le.s32 	%p13, %r12, %r16;
	setp.le.s32 	%p14, %r33, %r17;
	and.pred  	%p15, %p13, %p14;
	and.pred  	%p16, %p15, %p12;
	@%p16 bra 	$L__BB0_7;
	mov.u32 	%r34, _ZZ21fused_conv_relu_16x16PKfPfiiE7s_input;
	mad.lo.s32 	%r35, %r10, 76, %r34;
	shl.b32 	%r36, %r11, 2;
	add.s32 	%r37, %r35, %r36;
	mov.b32 	%r38, 0;
	st.shared.u32 	[%r37], %r38;
	bra.uni 	$L__BB0_8;
$L__BB0_7:
	add.s32 	%r39, %r33, -1;
	mad.lo.s32 	%r40, %r39, %r16, %r12;
	add.s32 	%r41, %r40, -1;
	mul.wide.u32 	%rd6, %r41, 4;
	add.s64 	%rd7, %rd1, %rd6;
	ld.global.nc.f32 	%f2, [%rd7];
	mov.u32 	%r42, _ZZ21fused_conv_relu_16x16PKfPfiiE7s_input;
	mad.lo.s32 	%r43, %r10, 76, %r42;
	shl.b32 	%r44, %r11, 2;
	add.s32 	%r45, %r43, %r44;
	st.shared.f32 	[%r45], %f2;
$L__BB0_8:
	bar.sync 	0;
	add.s32 	%r14, %r4, %r1;
	add.s32 	%r46, %r5, %r2;
	setp.ge.s32 	%p17, %r14, %r16;
	setp.ge.s32 	%p18, %r46, %r17;
	or.pred  	%p19, %p17, %p18;
	@%p19 bra 	$L__BB0_10;
	mov.u32 	%r47, _ZZ21fused_conv_relu_16x16PKfPfiiE7s_input;
	mad.lo.s32 	%r48, %r2, 76, %r47;
	shl.b32 	%r49, %r1, 2;
	add.s32 	%r50, %r48, %r49;
	ld.shared.f32 	%f3, [%r50];
	ld.const.f32 	%f4, [c_conv_kernel1];
	fma.rn.f32 	%f5, %f3, %f4, 0f00000000;
	ld.shared.f32 	%f6, [%r50+4];
	ld.const.f32 	%f7, [c_conv_kernel1+4];
	fma.rn.f32 	%f8, %f6, %f7, %f5;
	ld.shared.f32 	%f9, [%r50+8];
	ld.const.f32 	%f10, [c_conv_kernel1+8];
	fma.rn.f32 	%f11, %f9, %f10, %f8;
	ld.shared.f32 	%f12, [%r50+76];
	ld.const.f32 	%f13, [c_conv_kernel1+12];
	fma.rn.f32 	%f14, %f12, %f13, %f11;
	ld.shared.f32 	%f15, [%r50+80];
	ld.const.f32 	%f16, [c_conv_kernel1+16];
	fma.rn.f32 	%f17, %f15, %f16, %f14;
	ld.shared.f32 	%f18, [%r50+84];
	ld.const.f32 	%f19, [c_conv_kernel1+20];
	fma.rn.f32 	%f20, %f18, %f19, %f17;
	ld.shared.f32 	%f21, [%r50+152];
	ld.const.f32 	%f22, [c_conv_kernel1+24];
	fma.rn.f32 	%f23, %f21, %f22, %f20;
	ld.shared.f32 	%f24, [%r50+156];
	ld.const.f32 	%f25, [c_conv_kernel1+28];
	fma.rn.f32 	%f26, %f24, %f25, %f23;
	ld.shared.f32 	%f27, [%r50+160];
	ld.const.f32 	%f28, [c_conv_kernel1+32];
	fma.rn.f32 	%f29, %f27, %f28, %f26;
	max.f32 	%f30, %f29, 0f00000000;
	mad.lo.s32 	%r51, %r16, %r46, %r14;
	cvta.to.global.u64 	%rd8, %rd2;
	mul.wide.u32 	%rd9, %r51, 4;
	add.s64 	%rd10, %rd8, %rd9;
	st.global.f32 	[%rd10], %f30;
$L__BB0_10:
	ret;

}
	// .globl	_Z29fused_conv_relu_maxpool_16x16PKfPfii
.visible .entry _Z29fused_conv_relu_maxpool_16x16PKfPfii(
	.param .u64 .ptr .align 1 _Z29fused_conv_relu_maxpool_16x16PKfPfii_param_0,
	.param .u64 .ptr .align 1 _Z29fused_conv_relu_maxpool_16x16PKfPfii_param_1,
	.param .u32 _Z29fused_conv_relu_maxpool_16x16PKfPfii_param_2,
	.param .u32 _Z29fused_conv_relu_maxpool_16x16PKfPfii_param_3
)
{
	.reg .pred 	%p<30>;
	.reg .b16 	%rs<10>;
	.reg .b32 	%r<66>;
	.reg .b32 	%f<71>;
	.reg .b64 	%rd<11>;
	// demoted variable
	.shared .align 4 .b8 _ZZ29fused_conv_relu_maxpool_16x16PKfPfiiE7s_input[1368];
	ld.param.u64 	%rd3, [_Z29fused_conv_relu_maxpool_16x16PKfPfii_param_0];
	ld.param.u64 	%rd2, [_Z29fused_conv_relu_maxpool_16x16PKfPfii_param_1];
	ld.param.u32 	%r17, [_Z29fused_conv_relu_maxpool_16x16PKfPfii_param_2];
	ld.param.u32 	%r18, [_Z29fused_conv_relu_maxpool_16x16PKfPfii_param_3];
	cvta.to.global.u64 	%rd1, %rd3;
	mov.u32 	%r1, %tid.x;
	mov.u32 	%r2, %tid.y;
	mov.u32 	%r19, %ctaid.x;
	mov.u32 	%r20, %ctaid.y;
	shl.b32 	%r21, %r2, 4;
	add.s32 	%r3, %r21, %r1;
	shl.b32 	%r4, %r19, 4;
	shl.b32 	%r5, %r20, 4;
	setp.gt.u32 	%p3, %r3, 323;
	@%p3 bra 	$L__BB1_4;
	cvt.u16.u32 	%rs1, %r3;
	mul.hi.u16 	%rs2, %rs1, 3641;
	cvt.u32.u16 	%r6, %rs2;
	mul.lo.s16 	%rs3, %rs2, 18;
	sub.s16 	%rs4, %rs1, %rs3;
	cvt.u32.u16 	%r7, %rs4;
	add.s32 	%r8, %r4, %r7;
	add.s32 	%r9, %r5, %r6;
	setp.ne.s32 	%p4, %r8, 0;
	setp.le.s32 	%p5, %r8, %r17;
	and.pred  	%p6, %p4, %p5;
	setp.ne.s32 	%p7, %r9, 0;
	setp.le.s32 	%p8, %r9, %r18;
	and.pred  	%p9, %p7, %p8;
	and.pred  	%p11, %p6, %p9;
	not.pred 	%p12, %p11;
	@%p12 bra 	$L__BB1_3;
	add.s32 	%r27, %r9, -1;
	mad.lo.s32 	%r28, %r27, %r17, %r8;
	add.s32 	%r29, %r28, -1;
	mul.wide.u32 	%rd4, %r29, 4;
	add.s64 	%rd5, %rd1, %rd4;
	ld.global.nc.f32 	%f1, [%rd5];
	mov.u32 	%r30, _ZZ29fused_conv_relu_maxpool_16x16PKfPfiiE7s_input;
	mad.lo.s32 	%r31, %r6, 76, %r30;
	shl.b32 	%r32, %r7, 2;
	add.s32 	%r33, %r31, %r32;
	st.shared.f32 	[%r33], %f1;
	bra.uni 	$L__BB1_4;
$L__BB1_3:
	mov.u32 	%r22, _ZZ29fused_conv_relu_maxpool_16x16PKfPfiiE7s_input;
	mad.lo.s32 	%r23, %r6, 76, %r22;
	shl.b32 	%r24, %r7, 2;
	add.s32 	%r25, %r23, %r24;
	mov.b32 	%r26, 0;
	st.shared.u32 	[%r25], %r26;
$L__BB1_4:
	setp.gt.u32 	%p13, %r3, 67;
	@%p13 bra 	$L__BB1_8;
	cvt.u16.u32 	%rs5, %r3;
	add.s16 	%rs6, %rs5, 256;
	mul.hi.u16 	%rs7, %rs6, 3641;
	cvt.u32.u16 	%r10, %rs7;
	mul.lo.s16 	%rs8, %rs7, 18;
	sub.s16 	%rs9, %rs6, %rs8;
	cvt.u32.u16 	%r11, %rs9;
	add.s32 	%r12, %r4, %r11;
	add.s32 	%r34, %r5, %r10;
	setp.ne.s32 	%p14, %r12, 0;
	setp.le.s32 	%p15, %r12, %r17;
	setp.le.s32 	%p16, %r34, %r18;
	and.pred  	%p17, %p15, %p16;
	and.pred  	%p18, %p17, %p14;
	@%p18 bra 	$L__BB1_7;
	mov.u32 	%r35, _ZZ29fused_conv_relu_maxpool_16x16PKfPfiiE7s_input;
	mad.lo.s32 	%r36, %r10, 76, %r35;
	shl.b32 	%r37, %r11, 2;
	add.s32 	%r38, %r36, %r37;
	mov.b32 	%r39, 0;
	st.shared.u32 	[%r38], %r39;
	bra.uni 	$L__BB1_8;
$L__BB1_7:
	add.s32 	%r40, %r34, -1;
	mad.lo.s32 	%r41, %r40, %r17, %r12;
	add.s32 	%r42, %r41, -1;
	mul.wide.u32 	%rd6, %r42, 4;
	add.s64 	%rd7, %rd1, %rd6;
	ld.global.nc.f32 	%f2, [%rd7];
	mov.u32 	%r43, _ZZ29fused_conv_relu_maxpool_16x16PKfPfiiE7s_input;
	mad.lo.s32 	%r44, %r10, 76, %r43;
	shl.b32 	%r45, %r11, 2;
	add.s32 	%r46, %r44, %r45;
	st.shared.f32 	[%r46], %f2;
$L__BB1_8:
	bar.sync 	0;
	add.s32 	%r47, %r4, %r1;
	shr.u32 	%r14, %r47, 1;
	add.s32 	%r49, %r5, %r2;
	shr.u32 	%r15, %r49, 1;
	shr.u32 	%r50, %r17, 31;
	add.s32 	%r51, %r17, %r50;
	shr.s32 	%r16, %r51, 1;
	max.u32 	%r52, %r1, %r2;
	setp.gt.u32 	%p20, %r52, 14;
	and.b32  	%r53, %r1, 1;
	setp.eq.b32 	%p21, %r53, 1;
	mov.pred 	%p29, 0;
	or.pred  	%p22, %p20, %p21;
	@%p22 bra 	$L__BB1_10;
	and.b32  	%r54, %r2, 1;
	setp.eq.b32 	%p23, %r54, 1;
	not.pred 	%p29, %p23;
$L__BB1_10:
	setp.ge.s32 	%p24, %r14, %r16;
	not.pred 	%p25, %p29;
	or.pred  	%p26, %p25, %p24;
	shr.u32 	%r57, %r18, 31;
	add.s32 	%r58, %r18, %r57;
	shr.s32 	%r59, %r58, 1;
	setp.ge.s32 	%p27, %r15, %r59;
	or.pred  	%p28, %p26, %p27;
	@%p28 bra 	$L__BB1_12;
	mov.u32 	%r61, _ZZ29fused_conv_relu_maxpool_16x16PKfPfiiE7s_input;
	mad.lo.s32 	%r62, %r2, 76, %r61;
	shl.b32 	%r63, %r1, 2;
	add.s32 	%r64, %r62, %r63;
	ld.shared.f32 	%f3, [%r64];
	ld.const.f32 	%f4, [c_conv_kernel1];
	ld.shared.f32 	%f5, [%r64+4];
	ld.const.f32 	%f6, [c_conv_kernel1+4];
	mul.f32 	%f7, %f5, %f6;
	fma.rn.f32 	%f8, %f3, %f4, %f7;
	ld.shared.f32 	%f9, [%r64+8];
	ld.const.f32 	%f10, [c_conv_kernel1+8];
	fma.rn.f32 	%f11, %f9, %f10, %f8;
	ld.shared.f32 	%f12, [%r64+76];
	ld.const.f32 	%f13, [c_conv_kernel1+12];
	fma.rn.f32 	%f14, %f12, %f13, %f11;
	ld.shared.f32 	%f15, [%r64+80];
	ld.const.f32 	%f16, [c_conv_kernel1+16];
	fma.rn.f32 	%f17, %f15, %f16, %f14;
	ld.shared.f32 	%f18, [%r64+84];
	ld.const.f32 	%f19, [c_conv_kernel1+20];
	fma.rn.f32 	%f20, %f18, %f19, %f17;
	ld.shared.f32 	%f21, [%r64+152];
	ld.const.f32 	%f22, [c_conv_kernel1+24];
	fma.rn.f32 	%f23, %f21, %f22, %f20;
	ld.shared.f32 	%f24, [%r64+156];
	ld.const.f32 	%f25, [c_conv_kernel1+28];
	fma.rn.f32 	%f26, %f24, %f25, %f23;
	ld.shared.f32 	%f27, [%r64+160];
	ld.const.f32 	%f28, [c_conv_kernel1+32];
	fma.rn.f32 	%f29, %f27, %f28, %f26;
	max.f32 	%f30, %f29, 0f00000000;
	mul.f32 	%f31, %f9, %f6;
	fma.rn.f32 	%f32, %f5, %f4, %f31;
	ld.shared.f32 	%f33, [%r64+12];
	fma.rn.f32 	%f34, %f33, %f10, %f32;
	fma.rn.f32 	%f35, %f15, %f13, %f34;
	fma.rn.f32 	%f36, %f18, %f16, %f35;
	ld.shared.f32 	%f37, [%r64+88];
	fma.rn.f32 	%f38, %f37, %f19, %f36;
	fma.rn.f32 	%f39, %f24, %f22, %f38;
	fma.rn.f32 	%f40, %f27, %f25, %f39;
	ld.shared.f32 	%f41, [%r64+164];
	fma.rn.f32 	%f42, %f41, %f28, %f40;
	max.f32 	%f43, %f42, 0f00000000;
	mul.f32 	%f44, %f15, %f6;
	fma.rn.f32 	%f45, %f12, %f4, %f44;
	fma.rn.f32 	%f46, %f18, %f10, %f45;
	fma.rn.f32 	%f47, %f21, %f13, %f46;
	fma.rn.f32 	%f48, %f24, %f16, %f47;
	fma.rn.f32 	%f49, %f27, %f19, %f48;
	ld.shared.f32 	%f50, [%r64+228];
	fma.rn.f32 	%f51, %f50, %f22, %f49;
	ld.shared.f32 	%f52, [%r64+232];
	fma.rn.f32 	%f53, %f52, %f25, %f51;
	ld.shared.f32 	%f54, [%r64+236];
	fma.rn.f32 	%f55, %f54, %f28, %f53;
	max.f32 	%f56, %f55, 0f00000000;
	mul.f32 	%f57, %f18, %f6;
	fma.rn.f32 	%f58, %f15, %f4, %f57;
	fma.rn.f32 	%f59, %f37, %f10, %f58;
	fma.rn.f32 	%f60, %f24, %f13, %f59;
	fma.rn.f32 	%f61, %f27, %f16, %f60;
	fma.rn.f32 	%f62, %f41, %f19, %f61;
	fma.rn.f32 	%f63, %f52, %f22, %f62;
	fma.rn.f32 	%f64, %f54, %f25, %f63;
	ld.shared.f32 	%f65, [%r64+240];
	fma.rn.f32 	%f66, %f65, %f28, %f64;
	max.f32 	%f67, %f66, 0f00000000;
	max.f32 	%f68, %f30, %f43;
	max.f32 	%f69, %f56, %f67;
	max.f32 	%f70, %f68, %f69;
	mad.lo.s32 	%r65, %r16, %r15, %r14;
	cvta.to.global.u64 	%rd8, %rd2;
	mul.wide.u32 	%rd9, %r65, 4;
	add.s64 	%rd10, %rd8, %rd9;
	st.global.f32 	[%rd10], %f70;
$L__BB1_12:
	ret;

}
	// .globl	_Z28fused_dual_convolution_16x16PKfPfii
.visible .entry _Z28fused_dual_convolution_16x16PKfPfii(
	.param .u64 .ptr .align 1 _Z28fused_dual_convolution_16x16PKfPfii_param_0,
	.param .u64 .ptr .align 1 _Z28fused_dual_convolution_16x16PKfPfii_param_1,
	.param .u32 _Z28fused_dual_convolution_16x16PKfPfii_param_2,
	.param .u32 _Z28fused_dual_convolution_16x16PKfPfii_param_3
)
{
	.reg .pred 	%p<20>;
	.reg .b16 	%rs<10>;
	.reg .b32 	%r<52>;
	.reg .b32 	%f<53>;
	.reg .b64 	%rd<11>;
	// demoted variable
	.shared .align 4 .b8 _ZZ28fused_dual_convolution_16x16PKfPfiiE7s_input[1368];
	ld.param.u64 	%rd3, [_Z28fused_dual_convolution_16x16PKfPfii_param_0];
	ld.param.u64 	%rd2, [_Z28fused_dual_convolution_16x16PKfPfii_param_1];
	ld.param.u32 	%r16, [_Z28fused_dual_convolution_16x16PKfPfii_param_2];
	ld.param.u32 	%r17, [_Z28fused_dual_convolution_16x16PKfPfii_param_3];
	cvta.to.global.u64 	%rd1, %rd3;
	mov.u32 	%r1, %tid.x;
	mov.u32 	%r2, %tid.y;
	mov.u32 	%r18, %ctaid.x;
	mov.u32 	%r19, %ctaid.y;
	shl.b32 	%r20, %r2, 4;
	add.s32 	%r3, %r20, %r1;
	shl.b32 	%r4, %r18, 4;
	shl.b32 	%r5, %r19, 4;
	setp.gt.u32 	%p1, %r3, 323;
	@%p1 bra 	$L__BB2_4;
	cvt.u16.u32 	%rs1, %r3;
	mul.hi.u16 	%rs2, %rs1, 3641;
	cvt.u32.u16 	%r6, %rs2;
	mul.lo.s16 	%rs3, %rs2, 18;
	sub.s16 	%rs4, %rs1, %rs3;
	cvt.u32.u16 	%r7, %rs4;
	add.s32 	%r8, %r4, %r7;
	add.s32 	%r9, %r5, %r6;
	setp.ne.s32 	%p2, %r8, 0;
	setp.le.s32 	%p3, %r8, %r16;
	and.pred  	%p4, %p2, %p3;
	setp.ne.s32 	%p5, %r9, 0;
	setp.le.s32 	%p6, %r9, %r17;
	and.pred  	%p7, %p5, %p6;
	and.pred  	%p9, %p4, %p7;
	not.pred 	%p10, %p9;
	@%p10 bra 	$L__BB2_3;
	add.s32 	%r26, %r9, -1;
	mad.lo.s32 	%r27, %r26, %r16, %r8;
	add.s32 	%r28, %r27, -1;
	mul.wide.u32 	%rd4, %r28, 4;
	add.s64 	%rd5, %rd1, %rd4;
	ld.global.nc.f32 	%f1, [%rd5];
	mov.u32 	%r29, _ZZ28fused_dual_convolution_16x16PKfPfiiE7s_input;
	mad.lo.s32 	%r30, %r6, 76, %r29;
	shl.b32 	%r31, %r7, 2;
	add.s32 	%r32, %r30, %r31;
	st.shared.f32 	[%r32], %f1;
	bra.uni 	$L__BB2_4;
$L__BB2_3:
	mov.u32 	%r21, _ZZ28fused_dual_convolution_16x16PKfPfiiE7s_input;
	mad.lo.s32 	%r22, %r6, 76, %r21;
	shl.b32 	%r23, %r7, 2;
	add.s32 	%r24, %r22, %r23;
	mov.b32 	%r25, 0;
	st.shared.u32 	[%r24], %r25;
$L__BB2_4:
	setp.gt.u32 	%p11, %r3, 67;
	@%p11 bra 	$L__BB2_8;
	cvt.u16.u32 	%rs5, %r3;
	add.s16 	%rs6, %rs5, 256;
	mul.hi.u16 	%rs7, %rs6, 3641;
	cvt.u32.u16 	%r10, %rs7;
	mul.lo.s16 	%rs8, %rs7, 18;
	sub.s16 	%rs9, %rs6, %rs8;
	cvt.u32.u16 	%r11, %rs9;
	add.s32 	%r12, %r4, %r11;
	add.s32 	%r33, %r5, %r10;
	setp.ne.s32 	%p12, %r12, 0;
	setp.le.s32 	%p13, %r12, %r16;
	setp.le.s32 	%p14, %r33, %r17;
	and.pred  	%p15, %p13, %p14;
	and.pred  	%p16, %p15, %p12;
	@%p16 bra 	$L__BB2_7;
	mov.u32 	%r34, _ZZ28fused_dual_convolution_16x16PKfPfiiE7s_input;
	mad.lo.s32 	%r35, %r10, 76, %r34;
	shl.b32 	%r36, %r11, 2;
	add.s32 	%r37, %r35, %r36;
	mov.b32 	%r38, 0;
	st.shared.u32 	[%r37], %r38;
	bra.uni 	$L__BB2_8;
$L__BB2_7:
	add.s32 	%r39, %r33, -1;
	mad.lo.s32 	%r40, %r39, %r16, %r12;
	add.s32 	%r41, %r40, -1;
	mul.wide.u32 	%rd6, %r41, 4;
	add.s64 	%rd7, %rd1, %rd6;
	ld.global.nc.f32 	%f2, [%rd7];
	mov.u32 	%r42, _ZZ28fused_dual_convolution_16x16PKfPfiiE7s_input;
	mad.lo.s32 	%r43, %r10, 76, %r42;
	shl.b32 	%r44, %r11, 2;
	add.s32 	%r45, %r43, %r44;
	st.shared.f32 	[%r45], %f2;
$L__BB2_8:
	bar.sync 	0;
	add.s32 	%r14, %r4, %r1;
	add.s32 	%r46, %r5, %r2;
	setp.ge.s32 	%p17, %r14, %r16;
	setp.ge.s32 	%p18, %r46, %r17;
	or.pred  	%p19, %p17, %p18;
	@%p19 bra 	$L__BB2_10;
	mov.u32 	%r47, _ZZ28fused_dual_convolution_16x16PKfPfiiE7s_input;
	mad.lo.s32 	%r48, %r2, 76, %r47;
	shl.b32 	%r49, %r1, 2;
	add.s32 	%r50, %r48, %r49;
	ld.shared.f32 	%f3, [%r50];
	ld.const.f32 	%f4, [c_conv_kernel1];
	fma.rn.f32 	%f5, %f3, %f4, 0f00000000;
	ld.shared.f32 	%f6, [%r50+4];
	ld.const.f32 	%f7, [c_conv_kernel1+4];
	fma.rn.f32 	%f8, %f6, %f7, %f5;
	ld.shared.f32 	%f9, [%r50+8];
	ld.const.f32 	%f10, [c_conv_kernel1+8];
	fma.rn.f32 	%f11, %f9, %f10, %f8;
	ld.shared.f32 	%f12, [%r50+76];
	ld.const.f32 	%f13, [c_conv_kernel1+12];
	fma.rn.f32 	%f14, %f12, %f13, %f11;
	ld.shared.f32 	%f15, [%r50+80];
	ld.const.f32 	%f16, [c_conv_kernel1+16];
	fma.rn.f32 	%f17, %f15, %f16, %f14;
	ld.shared.f32 	%f18, [%r50+84];
	ld.const.f32 	%f19, [c_conv_kernel1+20];
	fma.rn.f32 	%f20, %f18, %f19, %f17;
	ld.shared.f32 	%f21, [%r50+152];
	ld.const.f32 	%f22, [c_conv_kernel1+24];
	fma.rn.f32 	%f23, %f21, %f22, %f20;
	ld.shared.f32 	%f24, [%r50+156];
	ld.const.f32 	%f25, [c_conv_kernel1+28];
	fma.rn.f32 	%f26, %f24, %f25, %f23;
	ld.shared.f32 	%f27, [%r50+160];
	ld.const.f32 	%f28, [c_conv_kernel1+32];
	fma.rn.f32 	%f29, %f27, %f28, %f26;
	max.f32 	%f30, %f29, 0f00000000;
	ld.const.f32 	%f31, [c_conv_kernel2];
	fma.rn.f32 	%f32, %f3, %f31, 0f00000000;
	ld.const.f32 	%f33, [c_conv_kernel2+4];
	fma.rn.f32 	%f34, %f6, %f33, %f32;
	ld.const.f32 	%f35, [c_conv_kernel2+8];
	fma.rn.f32 	%f36, %f9, %f35, %f34;
	ld.const.f32 	%f37, [c_conv_kernel2+12];
	fma.rn.f32 	%f38, %f12, %f37, %f36;
	ld.const.f32 	%f39, [c_conv_kernel2+16];
	fma.rn.f32 	%f40, %f15, %f39, %f38;
	ld.const.f32 	%f41, [c_conv_kernel2+20];
	fma.rn.f32 	%f42, %f18, %f41, %f40;
	ld.const.f32 	%f43, [c_conv_kernel2+24];
	fma.rn.f32 	%f44, %f21, %f43, %f42;
	ld.const.f32 	%f45, [c_conv_kernel2+28];
	fma.rn.f32 	%f46, %f24, %f45, %f44;
	ld.const.f32 	%f47, [c_conv_kernel2+32];
	fma.rn.f32 	%f48, %f27, %f47, %f46;
	max.f32 	%f49, %f48, 0f00000000;
	mul.f32 	%f50, %f49, 0f3E99999A;
	fma.rn.f32 	%f51, %f30, 0f3F333333, %f50;
	max.f32 	%f52, %f51, 0f00000000;
	mad.lo.s32 	%r51, %r16, %r46, %r14;
	cvta.to.global.u64 	%rd8, %rd2;
	mul.wide.u32 	%rd9, %r51, 4;
	add.s64 	%rd10, %rd8, %rd9;
	st.global.f32 	[%rd10], %f52;
$L__BB2_10:
	ret;

}
	// .globl	_Z26baseline_convolution_16x16PKfPfii
.visible .entry _Z26baseline_convolution_16x16PKfPfii(
	.param .u64 .ptr .align 1 _Z26baseline_convolution_16x16PKfPfii_param_0,
	.param .u64 .ptr .align 1 _Z26baseline_convolution_16x16PKfPfii_param_1,
	.param .u32 _Z26baseline_convolution_16x16PKfPfii_param_2,
	.param .u32 _Z26baseline_convolution_16x16PKfPfii_param_3
)
{
	.reg .pred 	%p<38>;
	.reg .b32 	%r<30>;
	.reg .b32 	%f<74>;
	.reg .b64 	%rd<44>;

	ld.param.u64 	%rd7, [_Z26baseline_convolution_16x16PKfPfii_param_0];
	ld.param.u64 	%rd6, [_Z26baseline_convolution_16x16PKfPfii_param_1];
	ld.param.u32 	%r8, [_Z26baseline_convolution_16x16PKfPfii_param_2];
	ld.param.u32 	%r10, [_Z26baseline_convolution_16x16PKfPfii_param_3];
	cvta.to.global.u64 	%rd1, %rd7;
	mov.u32 	%r11, %ctaid.x;
	mov.u32 	%r12, %ntid.x;
	mov.u32 	%r13, %tid.x;
	mad.lo.s32 	%r1, %r11, %r12, %r13;
	mov.u32 	%r14, %ctaid.y;
	mov.u32 	%r15, %ntid.y;
	mov.u32 	%r16, %tid.y;
	mad.lo.s32 	%r17, %r14, %r15, %r16;
	setp.ge.s32 	%p3, %r1, %r8;
	setp.ge.s32 	%p4, %r17, %r10;
	or.pred  	%p5, %p3, %p4;
	@%p5 bra 	$L__BB3_22;
	setp.lt.s32 	%p6, %r1, 1;
	setp.eq.s32 	%p7, %r17, 0;
	or.pred  	%p8, %p6, %p7;
	add.s32 	%r18, %r8, -1;
	setp.ge.s32 	%p9, %r1, %r18;
	or.pred  	%p10, %p8, %p9;
	add.s32 	%r19, %r10, -1;
	setp.ge.u32 	%p11, %r17, %r19;
	or.pred  	%p12, %p10, %p11;
	@%p12 bra 	$L__BB3_3;
	add.s32 	%r24, %r17, -1;
	mul.lo.s32 	%r25, %r8, %r24;
	cvt.s64.s32 	%rd23, %r25;
	cvt.u64.u32 	%rd24, %r1;
	add.s64 	%rd25, %rd23, %rd24;
	shl.b64 	%rd26, %rd25, 2;
	add.s64 	%rd27, %rd1, %rd26;
	ld.global.f32 	%f39, [%rd27+-4];
	ld.const.f32 	%f40, [c_conv_kernel1];
	fma.rn.f32 	%f41, %f39, %f40, 0f00000000;
	add.s32 	%r26, %r25, %r1;
	mul.wide.s32 	%rd28, %r26, 4;
	add.s64 	%rd29, %rd1, %rd28;
	ld.global.f32 	%f42, [%rd29];
	ld.const.f32 	%f43, [c_conv_kernel1+4];
	fma.rn.f32 	%f44, %f42, %f43, %f41;
	ld.global.f32 	%f45, [%rd29+4];
	ld.const.f32 	%f46, [c_conv_kernel1+8];
	fma.rn.f32 	%f47, %f45, %f46, %f44;
	mul.lo.s32 	%r27, %r8, %r17;
	cvt.s64.s32 	%rd30, %r27;
	add.s64 	%rd31, %rd30, %rd24;
	shl.b64 	%rd32, %rd31, 2;
	add.s64 	%rd33, %rd1, %rd32;
	ld.global.f32 	%f48, [%rd33+-4];
	ld.const.f32 	%f49, [c_conv_kernel1+12];
	fma.rn.f32 	%f50, %f48, %f49, %f47;
	mul.wide.s32 	%rd34, %r8, 4;
	add.s64 	%rd35, %rd29, %rd34;
	ld.global.f32 	%f51, [%rd35];
	ld.const.f32 	%f52, [c_conv_kernel1+16];
	fma.rn.f32 	%f53, %f51, %f52, %f50;
	ld.global.f32 	%f54, [%rd35+4];
	ld.const.f32 	%f55, [c_conv_kernel1+20];
	fma.rn.f32 	%f56, %f54, %f55, %f53;
	add.s32 	%r28, %r27, %r8;
	cvt.s64.s32 	%rd36, %r28;
	add.s64 	%rd37, %rd36, %rd24;
	shl.b64 	%rd38, %rd37, 2;
	add.s64 	%rd39, %rd1, %rd38;
	ld.global.f32 	%f57, [%rd39+-4];
	ld.const.f32 	%f58, [c_conv_kernel1+24];
	fma.rn.f32 	%f59, %f57, %f58, %f56;
	add.s64 	%rd40, %rd35, %rd34;
	ld.global.f32 	%f60, [%rd40];
	ld.const.f32 	%f61, [c_conv_kernel1+28];
	fma.rn.f32 	%f62, %f60, %f61, %f59;
	ld.global.f32 	%f63, [%rd40+4];
	ld.const.f32 	%f64, [c_conv_kernel1+32];
	fma.rn.f32 	%f66, %f63, %f64, %f62;
	bra.uni 	$L__BB3_21;
$L__BB3_3:
	setp.gt.s32 	%p13, %r1, 0;
	add.s32 	%r3, %r17, -1;
	setp.ge.u32 	%p14, %r3, %r10;
	mul.lo.s32 	%r4, %r3, %r8;
	setp.le.s32 	%p15, %r1, %r8;
	and.pred  	%p1, %p13, %p15;
	not.pred 	%p16, %p1;
	cvt.s64.s32 	%rd8, %r4;
	cvt.s64.s32 	%rd2, %r1;
	add.s64 	%rd9, %rd2, %rd8;
	shl.b64 	%rd10, %rd9, 2;
	add.s64 	%rd3, %rd1, %rd10;
	mov.f32 	%f66, 0f00000000;
	or.pred  	%p17, %p16, %p14;
	@%p17 bra 	$L__BB3_5;
	ld.global.f32 	%f21, [%rd3+-4];
	ld.const.f32 	%f22, [c_conv_kernel1];
	fma.rn.f32 	%f66, %f21, %f22, 0f00000000;
$L__BB3_5:
	setp.ge.u32 	%p18, %r3, %r10;
	setp.lt.s32 	%p19, %r1, 0;
	or.pred  	%p20, %p19, %p18;
	@%p20 bra 	$L__BB3_7;
	add.s32 	%r20, %r1, %r4;
	mul.wide.s32 	%rd11, %r20, 4;
	add.s64 	%rd12, %rd1, %rd11;
	ld.global.f32 	%f23, [%rd12];
	ld.const.f32 	%f24, [c_conv_kernel1+4];
	fma.rn.f32 	%f66, %f23, %f24, %f66;
$L__BB3_7:
	setp.ge.u32 	%p21, %r3, %r10;
	add.s32 	%r21, %r1, 1;
	setp.gt.s32 	%p22, %r1, -2;
	setp.lt.s32 	%p23, %r21, %r8;
	and.pred  	%p2, %p22, %p23;
	not.pred 	%p24, %p2;
	or.pred  	%p25, %p24, %p21;
	@%p25 bra 	$L__BB3_9;
	ld.global.f32 	%f25, [%rd3+4];
	ld.const.f32 	%f26, [c_conv_kernel1+8];
	fma.rn.f32 	%f66, %f25, %f26, %f66;
$L__BB3_9:
	mul.lo.s32 	%r5, %r17, %r8;
	cvt.s64.s32 	%rd13, %r5;
	add.s64 	%rd14, %rd2, %rd13;
	shl.b64 	%rd15, %rd14, 2;
	add.s64 	%rd4, %rd1, %rd15;
	@%p16 bra 	$L__BB3_11;
	ld.global.f32 	%f27, [%rd4+-4];
	ld.const.f32 	%f28, [c_conv_kernel1+12];
	fma.rn.f32 	%f66, %f27, %f28, %f66;
$L__BB3_11:
	setp.lt.s32 	%p27, %r1, 0;
	@%p27 bra 	$L__BB3_13;
	add.s32 	%r22, %r1, %r5;
	mul.wide.s32 	%rd16, %r22, 4;
	add.s64 	%rd17, %rd1, %rd16;
	ld.global.f32 	%f29, [%rd17];
	ld.const.f32 	%f30, [c_conv_kernel1+16];
	fma.rn.f32 	%f66, %f29, %f30, %f66;
$L__BB3_13:
	@%p24 bra 	$L__BB3_15;
	ld.global.f32 	%f31, [%rd4+4];
	ld.const.f32 	%f32, [c_conv_kernel1+20];
	fma.rn.f32 	%f66, %f31, %f32, %f66;
$L__BB3_15:
	add.s32 	%r6, %r17, 1;
	setp.ge.u32 	%p29, %r6, %r10;
	add.s32 	%r7, %r5, %r8;
	cvt.s64.s32 	%rd18, %r7;
	add.s64 	%rd19, %rd2, %rd18;
	shl.b64 	%rd20, %rd19, 2;
	add.s64 	%rd5, %rd1, %rd20;
	or.pred  	%p31, %p16, %p29;
	@%p31 bra 	$L__BB3_17;
	ld.global.f32 	%f33, [%rd5+-4];
	ld.const.f32 	%f34, [c_conv_kernel1+24];
	fma.rn.f32 	%f66, %f33, %f34, %f66;
$L__BB3_17:
	setp.ge.u32 	%p32, %r6, %r10;
	setp.lt.s32 	%p33, %r1, 0;
	or.pred  	%p34, %p33, %p32;
	@%p34 bra 	$L__BB3_19;
	add.s32 	%r23, %r1, %r7;
	mul.wide.s32 	%rd21, %r23, 4;
	add.s64 	%rd22, %rd1, %rd21;
	ld.global.f32 	%f35, [%rd22];
	ld.const.f32 	%f36, [c_conv_kernel1+28];
	fma.rn.f32 	%f66, %f35, %f36, %f66;
$L__BB3_19:
	setp.ge.u32 	%p35, %r6, %r10;
	or.pred  	%p37, %p24, %p35;
	@%p37 bra 	$L__BB3_21;
	ld.global.f32 	%f37, [%rd5+4];
	ld.const.f32 	%f38, [c_conv_kernel1+32];
	fma.rn.f32 	%f66, %f37, %f38, %f66;
$L__BB3_21:
	mad.lo.s32 	%r29, %r8, %r17, %r1;
	cvta.to.global.u64 	%rd41, %rd6;
	mul.wide.s32 	%rd42, %r29, 4;
	add.s64 	%rd43, %rd41, %rd42;
	st.global.f32 	[%rd43], %f66;
$L__BB3_22:
	ret;

}
	// .globl	_Z19baseline_relu_16x16PKfPfii
.visible .entry _Z19baseline_relu_16x16PKfPfii(
	.param .u64 .ptr .align 1 _Z19baseline_relu_16x16PKfPfii_param_0,
	.param .u64 .ptr .align 1 _Z19baseline_relu_16x16PKfPfii_param_1,
	.param .u32 _Z19baseline_relu_16x16PKfPfii_param_2,
	.param .u32 _Z19baseline_relu_16x16PKfPfii_param_3
)
{
	.reg .pred 	%p<4>;
	.reg .b32 	%r<14>;
	.reg .b32 	%f<3>;
	.reg .b64 	%rd<8>;

	ld.param.u64 	%rd1, [_Z19baseline_relu_16x16PKfPfii_param_0];
	ld.param.u64 	%rd2, [_Z19baseline_relu_16x16PKfPfii_param_1];
	ld.param.u32 	%r3, [_Z19baseline_relu_16x16PKfPfii_param_2];
	ld.param.u32 	%r4, [_Z19baseline_relu_16x16PKfPfii_param_3];
	mov.u32 	%r6, %ctaid.x;
	mov.u32 	%r7, %ntid.x;
	mov.u32 	%r8, %tid.x;
	mad.lo.s32 	%r1, %r6, %r7, %r8;
	mov.u32 	%r9, %ctaid.y;
	mov.u32 	%r10, %ntid.y;
	mov.u32 	%r11, %tid.y;
	mad.lo.s32 	%r12, %r9, %r10, %r11;
	setp.ge.s32 	%p1, %r1, %r3;
	setp.ge.s32 	%p2, %r12, %r4;
	or.pred  	%p3, %p1, %p2;
	@%p3 bra 	$L__BB4_2;
	cvta.to.global.u64 	%rd3, %rd1;
	cvta.to.global.u64 	%rd4, %rd2;
	mad.lo.s32 	%r13, %r3, %r12, %r1;
	mul.wide.s32 	%rd5, %r13, 4;
	add.s64 	%rd6, %rd3, %rd5;
	ld.global.f32 	%f1, [%rd6];
	max.f32 	%f2, %f1, 0f00000000;
	add.s64 	%rd7, %rd4, %rd5;
	st.global.f32 	[%rd7], %f2;
$L__BB4_2:
	ret;

}
	// .globl	_Z22baseline_maxpool_16x16PKfPfii
.visible .entry _Z22baseline_maxpool_16x16PKfPfii(
	.param .u64 .ptr .align 1 _Z22baseline_maxpool_16x16PKfPfii_param_0,
	.param .u64 .ptr .align 1 _Z22baseline_maxpool_16x16PKfPfii_param_1,
	.param .u32 _Z22baseline_maxpool_16x16PKfPfii_param_2,
	.param .u32 _Z22baseline_maxpool_16x16PKfPfii_param_3
)
{
	.reg .pred 	%p<4>;
	.reg .b32 	%r<24>;
	.reg .b32 	%f<8>;
	.reg .b64 	%rd<11>;

	ld.param.u64 	%rd1, [_Z22baseline_maxpool_16x16PKfPfii_param_0];
	ld.param.u64 	%rd2, [_Z22baseline_maxpool_16x16PKfPfii_param_1];
	ld.param.u32 	%r4, [_Z22baseline_maxpool_16x16PKfPfii_param_2];
	ld.param.u32 	%r5, [_Z22baseline_maxpool_16x16PKfPfii_param_3];
	mov.u32 	%r6, %ctaid.x;
	mov.u32 	%r7, %ntid.x;
	mov.u32 	%r8, %tid.x;
	mad.lo.s32 	%r1, %r6, %r7, %r8;
	mov.u32 	%r9, %ctaid.y;
	mov.u32 	%r10, %ntid.y;
	mov.u32 	%r11, %tid.y;
	mad.lo.s32 	%r12, %r9, %r10, %r11;
	shr.u32 	%r13, %r4, 31;
	add.s32 	%r14, %r4, %r13;
	shr.s32 	%r3, %r14, 1;
	shr.u32 	%r15, %r5, 31;
	add.s32 	%r16, %r5, %r15;
	shr.s32 	%r17, %r16, 1;
	setp.ge.s32 	%p1, %r1, %r3;
	setp.ge.s32 	%p2, %r12, %r17;
	or.pred  	%p3, %p1, %p2;
	@%p3 bra 	$L__BB5_2;
	cvta.to.global.u64 	%rd3, %rd1;
	cvta.to.global.u64 	%rd4, %rd2;
	shl.b32 	%r19, %r1, 1;
	mul.lo.s32 	%r20, %r12, %r4;
	shl.b32 	%r21, %r20, 1;
	add.s32 	%r22, %r21, %r19;
	mul.wide.s32 	%rd5, %r22, 4;
	add.s64 	%rd6, %rd3, %rd5;
	ld.global.f32 	%f1, [%rd6];
	ld.global.f32 	%f2, [%rd6+4];
	max.f32 	%f3, %f1, %f2;
	mul.wide.s32 	%rd7, %r4, 4;
	add.s64 	%rd8, %rd6, %rd7;
	ld.global.f32 	%f4, [%rd8];
	max.f32 	%f5, %f3, %f4;
	ld.global.f32 	%f6, [%rd8+4];
	max.f32 	%f7, %f5, %f6;
	mad.lo.s32 	%r23, %r3, %r12, %r1;
	mul.wide.s32 	%rd9, %r23, 4;
	add.s64 	%rd10, %rd4, %rd9;
	st.global.f32 	[%rd10], %f7;
$L__BB5_2:
	ret;

}


// ===== COMPILED SASS (sm_100) =====

	.target	sm_100

	.elftype	@"ET_EXEC"


//--------------------- .note.nv.tkinfo           --------------------------
	.section	.note.nv.tkinfo,"",@"SHT_NOTE"
	.sectionflags	@"SHF_NOTE_NV_TKINFO"
	.tkinfo
        /*0018*/ 	.word	0x00000002
        /*0030*/ 	.string	""
        /*0030*/ 	.string	"ptxas"
        /*0030*/ 	.string	"Cuda compilation tools, release 13.0, V13.0.88"
        /*0030*/ 	.string	"Build cuda_13.0.r13.0/compiler.36424714_0"
        /*0030*/ 	.string	"-arch sm_100 -m 64 "



//--------------------- .note.nv.cuinfo           --------------------------
	.section	.note.nv.cuinfo,"",@"SHT_NOTE"
	.sectionflags	@"SHF_NOTE_NV_CUINFO"
        /*0018*/ 	.short	0x0002
        /*001a*/ 	.short	0x0064
        /*001c*/ 	.short	0x0082
	.zero		2


//--------------------- .nv.info                  --------------------------
	.section	.nv.info,"",@"SHT_CUDA_INFO"
	.align	4


	//----- nvinfo : EIATTR_REGCOUNT
	.align		4
        /*0000*/ 	.byte	0x04, 0x2f
        /*0002*/ 	.short	(.L_3 - .L_2)
	.align		4
.L_2:
        /*0004*/ 	.word	index@(_Z21fused_conv_relu_16x16PKfPfii)
        /*0008*/ 	.word	0x00000016


	//----- nvinfo : EIATTR_FRAME_SIZE
	.align		4
.L_3:
        /*000c*/ 	.byte	0x04, 0x11
        /*000e*/ 	.short	(.L_5 - .L_4)
	.align		4
.L_4:
        /*0010*/ 	.word	index@(_Z21fused_conv_relu_16x16PKfPfii)
        /*0014*/ 	.word	0x00000000


	//----- nvinfo : EIATTR_REGCOUNT
	.align		4
.L_5:
        /*0018*/ 	.byte	0x04, 0x2f
        /*001a*/ 	.short	(.L_7 - .L_6)
	.align		4
.L_6:
        /*001c*/ 	.word	index@(_Z29fused_conv_relu_maxpool_16x16PKfPfii)
        /*0020*/ 	.word	0x0000001c


	//----- nvinfo : EIATTR_FRAME_SIZE
	.align		4
.L_7:
        /*0024*/ 	.byte	0x04, 0x11
        /*0026*/ 	.short	(.L_9 - .L_8)
	.align		4
.L_8:
        /*0028*/ 	.word	index@(_Z29fused_conv_relu_maxpool_16x16PKfPfii)
        /*002c*/ 	.word	0x00000000


	//----- nvinfo : EIATTR_REGCOUNT
	.align		4
.L_9:
        /*0030*/ 	.byte	0x04, 0x2f
        /*0032*/ 	.short	(.L_11 - .L_10)
	.align		4
.L_10:
        /*0034*/ 	.word	index@(_Z28fused_dual_convolution_16x16PKfPfii)
        /*0038*/ 	.word	0x00000016


	//----- nvinfo : EIATTR_FRAME_SIZE
	.align		4
.L_11:
        /*003c*/ 	.byte	0x04, 0x11
        /*003e*/ 	.short	(.L_13 - .L_12)
	.align		4
.L_12:
        /*0040*/ 	.word	index@(_Z28fused_dual_convolution_16x16PKfPfii)
        /*0044*/ 	.word	0x00000000


	//----- nvinfo : EIATTR_REGCOUNT
	.align		4
.L_13:
        /*0048*/ 	.byte	0x04, 0x2f
        /*004a*/ 	.short	(.L_15 - .L_14)
	.align		4
.L_14:
        /*004c*/ 	.word	index@(_Z26baseline_convolution_16x16PKfPfii)
        /*0050*/ 	.word	0x0000001c


	//----- nvinfo : EIATTR_FRAME_SIZE
	.align		4
.L_15:
        /*0054*/ 	.byte	0x04, 0x11
        /*0056*/ 	.short	(.L_17 - .L_16)
	.align		4
.L_16:
        /*0058*/ 	.word	index@(_Z26baseline_convolution_16x16PKfPfii)
        /*005c*/ 	.word	0x00000000


	//----- nvinfo : EIATTR_REGCOUNT
	.align		4
.L_17:
        /*0060*/ 	.byte	0x04, 0x2f
        /*0062*/ 	.short	(.L_19 - .L_18)
	.align		4
.L_18:
        /*0064*/ 	.word	index@(_Z19baseline_relu_16x16PKfPfii)
        /*0068*/ 	.word	0x0000000a


	//----- nvinfo : EIATTR_FRAME_SIZE
	.align		4
.L_19:
        /*006c*/ 	.byte	0x04, 0x11
        /*006e*/ 	.short	(.L_21 - .L_20)
	.align		4
.L_20:
        /*0070*/ 	.word	index@(_Z19baseline_relu_16x16PKfPfii)
        /*0074*/ 	.word	0x00000000


	//----- nvinfo : EIATTR_REGCOUNT
	.align		4
.L_21:
        /*0078*/ 	.byte	0x04, 0x2f
        /*007a*/ 	.short	(.L_23 - .L_22)
	.align		4
.L_22:
        /*007c*/ 	.word	index@(_Z22baseline_maxpool_16x16PKfPfii)
        /*0080*/ 	.word	0x00000010


	//----- nvinfo : EIATTR_FRAME_SIZE
	.align		4
.L_23:
        /*0084*/ 	.byte	0x04, 0x11
        /*0086*/ 	.short	(.L_25 - .L_24)
	.align		4
.L_24:
        /*0088*/ 	.word	index@(_Z22baseline_maxpool_16x16PKfPfii)
        /*008c*/ 	.word	0x00000000


	//----- nvinfo : EIATTR_MIN_STACK_SIZE
	.align		4
.L_25:
        /*0090*/ 	.byte	0x04, 0x12
        /*0092*/ 	.short	(.L_27 - .L_26)
	.align		4
.L_26:
        /*0094*/ 	.word	index@(_Z22baseline_maxpool_16x16PKfPfii)
        /*0098*/ 	.word	0x00000000


	//----- nvinfo : EIATTR_MIN_STACK_SIZE
	.align		4
.L_27:
        /*009c*/ 	.byte	0x04, 0x12
        /*009e*/ 	.short	(.L_29 - .L_28)
	.align		4
.L_28:
        /*00a0*/ 	.word	index@(_Z19baseline_relu_16x16PKfPfii)
        /*00a4*/ 	.word	0x00000000


	//----- nvinfo : EIATTR_MIN_STACK_SIZE
	.align		4
.L_29:
        /*00a8*/ 	.byte	0x04, 0x12
        /*00aa*/ 	.short	(.L_31 - .L_30)
	.align		4
.L_30:
        /*00ac*/ 	.word	index@(_Z26baseline_convolution_16x16PKfPfii)
        /*00b0*/ 	.word	0x00000000


	//----- nvinfo : EIATTR_MIN_STACK_SIZE
	.align		4
.L_31:
        /*00b4*/ 	.byte	0x04, 0x12
        /*00b6*/ 	.short	(.L_33 - .L_32)
	.align		4
.L_32:
        /*00b8*/ 	.word	index@(_Z28fused_dual_convolution_16x16PKfPfii)
        /*00bc*/ 	.word	0x00000000


	//----- nvinfo : EIATTR_MIN_STACK_SIZE
	.align		4
.L_33:
        /*00c0*/ 	.byte	0x04, 0x12
        /*00c2*/ 	.short	(.L_35 - .L_34)
	.align		4
.L_34:
        /*00c4*/ 	.word	index@(_Z29fused_conv_relu_maxpool_16x16PKfPfii)
        /*00c8*/ 	.word	0x00000000


	//----- nvinfo : EIATTR_MIN_STACK_SIZE
	.align		4
.L_35:
        /*00cc*/ 	.byte	0x04, 0x12
        /*00ce*/ 	.short	(.L_37 - .L_36)
	.align		4
.L_36:
        /*00d0*/ 	.word	index@(_Z21fused_conv_relu_16x16PKfPfii)
        /*00d4*/ 	.word	0x00000000
.L_37:


//--------------------- .nv.compat                --------------------------
	.section	.nv.compat,"",@"SHT_CUDA_COMPAT_INFO"
	.align	4
        /*0000*/ 	.byte	0x02, 0x09, 0x00, 0x00, 0x02, 0x02, 0x01, 0x00, 0x02, 0x05, 0x05, 0x00, 0x03, 0x07, 0x01, 0x01
        /*0010*/ 	.byte	0x02, 0x03, 0x00, 0x00, 0x02, 0x06, 0x01, 0x00, 0x04, 0x0b, 0x08, 0x00, 0x09, 0x00, 0x00, 0x00
        /*0020*/ 	.byte	0x00, 0x00, 0x00, 0x00


//--------------------- .nv.info._Z22baseline_maxpool_16x16PKfPfii --------------------------
	.section	.nv.info._Z22baseline_maxpool_16x16PKfPfii,"",@"SHT_CUDA_INFO"
	.sectionflags	@""
	.align	4


	//----- nvinfo : EIATTR_CUDA_API_VERSION
	.align		4
        /*0000*/ 	.byte	0x04, 0x37
        /*0002*/ 	.short	(.L_39 - .L_38)
.L_38:
        /*0004*/ 	.word	0x00000082


	//----- nvinfo : EIATTR_KPARAM_INFO
	.align		4
.L_39:
        /*0008*/ 	.byte	0x04, 0x17
        /*000a*/ 	.short	(.L_41 - .L_40)
.L_40:
        /*000c*/ 	.word	0x00000000
        /*0010*/ 	.short	0x0003
        /*0012*/ 	.short	0x0014
        /*0014*/ 	.byte	0x00, 0xf0, 0x11, 0x00


	//----- nvinfo : EIATTR_KPARAM_INFO
	.align		4
.L_41:
        /*0018*/ 	.byte	0x04, 0x17
        /*001a*/ 	.short	(.L_43 - .L_42)
.L_42:
        /*001c*/ 	.word	0x00000000
        /*0020*/ 	.short	0x0002
        /*0022*/ 	.short	0x0010
        /*0024*/ 	.byte	0x00, 0xf0, 0x11, 0x00


	//----- nvinfo : EIATTR_KPARAM_INFO
	.align		4
.L_43:
        /*0028*/ 	.byte	0x04, 0x17
        /*002a*/ 	.short	(.L_45 - .L_44)
.L_44:
        /*002c*/ 	.word	0x00000000
        /*0030*/ 	.short	0x0001
        /*0032*/ 	.short	0x0008
        /*0034*/ 	.byte	0x00, 0xf5, 0x21, 0x00


	//----- nvinfo : EIATTR_KPARAM_INFO
	.align		4
.L_45:
        /*0038*/ 	.byte	0x04, 0x17
        /*003a*/ 	.short	(.L_47 - .L_46)
.L_46:
        /*003c*/ 	.word	0x00000000
        /*0040*/ 	.short	0x0000
        /*0042*/ 	.short	0x0000
        /*0044*/ 	.byte	0x00, 0xf5, 0x21, 0x00


	//----- nvinfo : EIATTR_SPARSE_MMA_MASK
	.align		4
.L_47:
        /*0048*/ 	.byte	0x03, 0x50
        /*004a*/ 	.short	0x0000


	//----- nvinfo : EIATTR_MAXREG_COUNT
	.align		4
        /*004c*/ 	.byte	0x03, 0x1b
        /*004e*/ 	.short	0x00ff


	//----- nvinfo : EIATTR_MERCURY_ISA_VERSION
	.align		4
        /*0050*/ 	.byte	0x03, 0x5f
        /*0052*/ 	.short	0x0101


	//----- nvinfo : EIATTR_VRC_CTA_INIT_COUNT
	.align		4
        /*0054*/ 	.byte	0x02, 0x4a
	.zero		1
	.zero		1


	//----- nvinfo : EIATTR_EXIT_INSTR_OFFSETS
	.align		4
        /*0058*/ 	.byte	0x04, 0x1c
        /*005a*/ 	.short	(.L_49 - .L_48)


	//   ....[0]....
.L_48:
        /*005c*/ 	.word	0x00000100


	//   ....[1]....
        /*0060*/ 	.word	0x00000210


	//----- nvinfo : EIATTR_CBANK_PARAM_SIZE
	.align		4
.L_49:
        /*0064*/ 	.byte	0x03, 0x19
        /*0066*/ 	.short	0x0018


	//----- nvinfo : EIATTR_PARAM_CBANK
	.align		4
        /*0068*/ 	.byte	0x04, 0x0a
        /*006a*/ 	.short	(.L_51 - .L_50)
	.align		4
.L_50:
        /*006c*/ 	.word	index@(.nv.constant0._Z22baseline_maxpool_16x16PKfPfii)
        /*0070*/ 	.short	0x0380
        /*0072*/ 	.short	0x0018


	//----- nvinfo : EIATTR_SW_WAR
	.align		4
.L_51:
        /*0074*/ 	.byte	0x04, 0x36
        /*0076*/ 	.short	(.L_53 - .L_52)
.L_52:
        /*0078*/ 	.word	0x00000008
.L_53:


//--------------------- .nv.info._Z19baseline_relu_16x16PKfPfii --------------------------
	.section	.nv.info._Z19baseline_relu_16x16PKfPfii,"",@"SHT_CUDA_INFO"
	.sectionflags	@""
	.align	4


	//----- nvinfo : EIATTR_CUDA_API_VERSION
	.align		4
        /*0000*/ 	.byte	0x04, 0x37
        /*0002*/ 	.short	(.L_55 - .L_54)
.L_54:
        /*0004*/ 	.word	0x00000082


	//----- nvinfo : EIATTR_KPARAM_INFO
	.align		4
.L_55:
        /*0008*/ 	.byte	0x04, 0x17
        /*000a*/ 	.short	(.L_57 - .L_56)
.L_56:
        /*000c*/ 	.word	0x00000000
        /*0010*/ 	.short	0x0003
        /*0012*/ 	.short	0x0014
        /*0014*/ 	.byte	0x00, 0xf0, 0x11, 0x00


	//----- nvinfo : EIATTR_KPARAM_INFO
	.align		4
.L_57:
        /*0018*/ 	.byte	0x04, 0x17
        /*001a*/ 	.short	(.L_59 - .L_58)
.L_58:
        /*001c*/ 	.word	0x00000000
        /*0020*/ 	.short	0x0002
        /*0022*/ 	.short	0x0010
        /*0024*/ 	.byte	0x00, 0xf0, 0x11, 0x00


	//----- nvinfo : EIATTR_KPARAM_INFO
	.align		4
.L_59:
        /*0028*/ 	.byte	0x04, 0x17
        /*002a*/ 	.short	(.L_61 - .L_60)
.L_60:
        /*002c*/ 	.word	0x00000000
        /*0030*/ 	.short	0x0001
        /*0032*/ 	.short	0x0008
        /*0034*/ 	.byte	0x00, 0xf5, 0x21, 0x00


	//----- nvinfo : EIATTR_KPARAM_INFO
	.align		4
.L_61:
        /*0038*/ 	.byte	0x04, 0x17
        /*003a*/ 	.short	(.L_63 - .L_62)
.L_62:
        /*003c*/ 	.word	0x00000000
        /*0040*/ 	.short	0x0000
        /*0042*/ 	.short	0x0000
        /*0044*/ 	.byte	0x00, 0xf5, 0x21, 0x00


	//----- nvinfo : EIATTR_SPARSE_MMA_MASK
	.align		4
.L_63:
        /*0048*/ 	.byte	0x03, 0x50
        /*004a*/ 	.short	0x0000


	//----- nvinfo : EIATTR_MAXREG_COUNT
	.align		4
        /*004c*/ 	.byte	0x03, 0x1b
        /*004e*/ 	.short	0x00ff


	//----- nvinfo : EIATTR_MERCURY_ISA_VERSION
	.align		4
        /*0050*/ 	.byte	0x03, 0x5f
        /*0052*/ 	.short	0x0101


	//----- nvinfo : EIATTR_VRC_CTA_INIT_COUNT
	.align		4
        /*0054*/ 	.byte	0x02, 0x4a
	.zero		1
	.zero		1


	//----- nvinfo : EIATTR_EXIT_INSTR_OFFSETS
	.align		4
        /*0058*/ 	.byte	0x04, 0x1c
        /*005a*/ 	.short	(.L_65 - .L_64)


	//   ....[0]....
.L_64:
        /*005c*/ 	.word	0x000000c0


	//   ....[1]....
        /*0060*/ 	.word	0x00000160


	//----- nvinfo : EIATTR_CBANK_PARAM_SIZE
	.align		4
.L_65:
        /*0064*/ 	.byte	0x03, 0x19
        /*0066*/ 	.short	0x0018


	//----- nvinfo : EIATTR_PARAM_CBANK
	.align		4
        /*0068*/ 	.byte	0x04, 0x0a
        /*006a*/ 	.short	(.L_67 - .L_66)
	.align		4
.L_66:
        /*006c*/ 	.word	index@(.nv.constant0._Z19baseline_relu_16x16PKfPfii)
        /*0070*/ 	.short	0x0380
        /*0072*/ 	.short	0x0018


	//----- nvinfo : EIATTR_SW_WAR
	.align		4
.L_67:
        /*0074*/ 	.byte	0x04, 0x36
        /*0076*/ 	.short	(.L_69 - .L_68)
.L_68:
        /*0078*/ 	.word	0x00000008
.L_69:


//--------------------- .nv.info._Z26baseline_convolution_16x16PKfPfii --------------------------
	.section	.nv.info._Z26baseline_convolution_16x16PKfPfii,"",@"SHT_CUDA_INFO"
	.sectionflags	@""
	.align	4


	//----- nvinfo : EIATTR_CUDA_API_VERSION
	.align		4
        /*0000*/ 	.byte	0x04, 0x37
        /*0002*/ 	.short	(.L_71 - .L_70)
.L_70:
        /*0004*/ 	.word	0x00000082


	//----- nvinfo : EIATTR_KPARAM_INFO
	.align		4
.L_71:
        /*0008*/ 	.byte	0x04, 0x17
        /*000a*/ 	.short	(.L_73 - .L_72)
.L_72:
        /*000c*/ 	.word	0x00000000
        /*0010*/ 	.short	0x0003
        /*0012*/ 	.short	0x0014
        /*0014*/ 	.byte	0x00, 0xf0, 0x11, 0x00


	//----- nvinfo : EIATTR_KPARAM_INFO
	.align		4
.L_73:
        /*0018*/ 	.byte	0x04, 0x17
        /*001a*/ 	.short	(.L_75 - .L_74)
.L_74:
        /*001c*/ 	.word	0x00000000
        /*0020*/ 	.short	0x0002
        /*0022*/ 	.short	0x0010
        /*0024*/ 	.byte	0x00, 0xf0, 0x11, 0x00


	//----- nvinfo : EIATTR_KPARAM_INFO
	.align		4
.L_75:
        /*0028*/ 	.byte	0x04, 0x17
        /*002a*/ 	.short	(.L_77 - .L_76)
.L_76:
        /*002c*/ 	.word	0x00000000
        /*0030*/ 	.short	0x0001
        /*0032*/ 	.short	0x0008
        /*0034*/ 	.byte	0x00, 0xf5, 0x21, 0x00


	//----- nvinfo : EIATTR_KPARAM_INFO
	.align		4
.L_77:
        /*0038*/ 	.byte	0x04, 0x17
        /*003a*/ 	.short	(.L_79 - .L_78)
.L_78:
        /*003c*/ 	.word	0x00000000
        /*0040*/ 	.short	0x0000
        /*0042*/ 	.short	0x0000
        /*0044*/ 	.byte	0x00, 0xf5, 0x21, 0x00


	//----- nvinfo : EIATTR_SPARSE_MMA_MASK
	.align		4
.L_79:
        /*0048*/ 	.byte	0x03, 0x50
        /*004a*/ 	.short	0x0000


	//----- nvinfo : EIATTR_MAXREG_COUNT
	.align		4
        /*004c*/ 	.byte	0x03, 0x1b
        /*004e*/ 	.short	0x00ff


	//----- nvinfo : EIATTR_MERCURY_ISA_VERSION
	.align		4
        /*0050*/ 	.byte	0x03, 0x5f
        /*0052*/ 	.short	0x0101


	//----- nvinfo : EIATTR_VRC_CTA_INIT_COUNT
	.align		4
        /*0054*/ 	.byte	0x02, 0x4a
	.zero		1
	.zero		1


	//----- nvinfo : EIATTR_EXIT_INSTR_OFFSETS
	.align		4
        /*0058*/ 	.byte	0x04, 0x1c
        /*005a*/ 	.short	(.L_81 - .L_80)


	//   ....[0]....
.L_80:
        /*005c*/ 	.word	0x000000c0


	//   ....[1]....
        /*0060*/ 	.word	0x000008d0


	//----- nvinfo : EIATTR_CRS_STACK_SIZE
	.align		4
.L_81:
        /*0064*/ 	.byte	0x04, 0x1e
        /*0066*/ 	.short	(.L_83 - .L_82)
.L_82:
        /*0068*/ 	.word	0x00000000


	//----- nvinfo : EIATTR_CBANK_PARAM_SIZE
	.align		4
.L_83:
        /*006c*/ 	.byte	0x03, 0x19
        /*006e*/ 	.short	0x0018


	//----- nvinfo : EIATTR_PARAM_CBANK
	.align		4
        /*0070*/ 	.byte	0x04, 0x0a
        /*0072*/ 	.short	(.L_85 - .L_84)
	.align		4
.L_84:
        /*0074*/ 	.word	index@(.nv.constant0._Z26baseline_convolution_16x16PKfPfii)
        /*0078*/ 	.short	0x0380
        /*007a*/ 	.short	0x0018


	//----- nvinfo : EIATTR_SW_WAR
	.align		4
.L_85:
        /*007c*/ 	.byte	0x04, 0x36
        /*007e*/ 	.short	(.L_87 - .L_86)
.L_86:
        /*0080*/ 	.word	0x00000008
.L_87:


//--------------------- .nv.info._Z28fused_dual_convolution_16x16PKfPfii --------------------------
	.section	.nv.info._Z28fused_dual_convolution_16x16PKfPfii,"",@"SHT_CUDA_INFO"
	.sectionflags	@""
	.align	4


	//----- nvinfo : EIATTR_CUDA_API_VERSION
	.align		4
        /*0000*/ 	.byte	0x04, 0x37
        /*0002*/ 	.short	(.L_89 - .L_88)
.L_88:
        /*0004*/ 	.word	0x00000082


	//----- nvinfo : EIATTR_KPARAM_INFO
	.align		4
.L_89:
        /*0008*/ 	.byte	0x04, 0x17
        /*000a*/ 	.short	(.L_91 - .L_90)
.L_90:
        /*000c*/ 	.word	0x00000000
        /*0010*/ 	.short	0x0003
        /*0012*/ 	.short	0x0014
        /*0014*/ 	.byte	0x00, 0xf0, 0x11, 0x00


	//----- nvinfo : EIATTR_KPARAM_INFO
	.align		4
.L_91:
        /*0018*/ 	.byte	0x04, 0x17
        /*001a*/ 	.short	(.L_93 - .L_92)
.L_92:
        /*001c*/ 	.word	0x00000000
        /*0020*/ 	.short	0x0002
        /*0022*/ 	.short	0x0010
        /*0024*/ 	.byte	0x00, 0xf0, 0x11, 0x00


	//----- nvinfo : EIATTR_KPARAM_INFO
	.align		4
.L_93:
        /*0028*/ 	.byte	0x04, 0x17
        /*002a*/ 	.short	(.L_95 - .L_94)
.L_94:
        /*002c*/ 	.word	0x00000000
        /*0030*/ 	.short	0x0001
        /*0032*/ 	.short	0x0008
        /*0034*/ 	.byte	0x00, 0xf5, 0x21, 0x00


	//----- nvinfo : EIATTR_KPARAM_INFO
	.align		4
.L_95:
        /*0038*/ 	.byte	0x04, 0x17
        /*003a*/ 	.short	(.L_97 - .L_96)
.L_96:
        /*003c*/ 	.word	0x00000000
        /*0040*/ 	.short	0x0000
        /*0042*/ 	.short	0x0000
        /*0044*/ 	.byte	0x00, 0xf5, 0x21, 0x00


	//----- nvinfo : EIATTR_SPARSE_MMA_MASK
	.align		4
.L_97:
        /*0048*/ 	.byte	0x03, 0x50
        /*004a*/ 	.short	0x0000


	//----- nvinfo : EIATTR_MAXREG_COUNT
	.align		4
        /*004c*/ 	.byte	0x03, 0x1b
        /*004e*/ 	.short	0x00ff


	//----- nvinfo : EIATTR_NUM_BARRIERS
	.align		4
        /*0050*/ 	.byte	0x02, 0x4c
        /*0052*/ 	.byte	0x01
	.zero		1


	//----- nvinfo : EIATTR_MERCURY_ISA_VERSION
	.align		4
        /*0054*/ 	.byte	0x03, 0x5f
        /*0056*/ 	.short	0x0101


	//----- nvinfo : EIATTR_VRC_CTA_INIT_COUNT
	.align		4
        /*0058*/ 	.byte	0x02, 0x4a
	.zero		1
	.zero		1


	//----- nvinfo : EIATTR_EXIT_INSTR_OFFSETS
	.align		4
        /*005c*/ 	.byte	0x04, 0x1c
        /*005e*/ 	.short	(.L_99 - .L_98)


	//   ....[0]....
.L_98:
        /*0060*/ 	.word	0x000005d0


	//   ....[1]....
        /*0064*/ 	.word	0x000008c0


	//----- nvinfo : EIATTR_CRS_STACK_SIZE
	.align		4
.L_99:
        /*0068*/ 	.byte	0x04, 0x1e
        /*006a*/ 	.short	(.L_101 - .L_100)
.L_100:
        /*006c*/ 	.word	0x00000000


	//----- nvinfo : EIATTR_CBANK_PARAM_SIZE
	.align		4
.L_101:
        /*0070*/ 	.byte	0x03, 0x19
        /*0072*/ 	.short	0x0018


	//----- nvinfo : EIATTR_PARAM_CBANK
	.align		4
        /*0074*/ 	.byte	0x04, 0x0a
        /*0076*/ 	.short	(.L_103 - .L_102)
	.align		4
.L_102:
        /*0078*/ 	.word	index@(.nv.constant0._Z28fused_dual_convolution_16x16PKfPfii)
        /*007c*/ 	.short	0x0380
        /*007e*/ 	.short	0x0018


	//----- nvinfo : EIATTR_SW_WAR
	.align		4
.L_103:
        /*0080*/ 	.byte	0x04, 0x36
        /*0082*/ 	.short	(.L_105 - .L_104)
.L_104:
        /*0084*/ 	.word	0x00000008
.L_105:


//--------------------- .nv.info._Z29fused_conv_relu_maxpool_16x16PKfPfii --------------------------
	.section	.nv.info._Z29fused_conv_relu_maxpool_16x16PKfPfii,"",@"SHT_CUDA_INFO"
	.sectionflags	@""
	.align	4


	//----- nvinfo : EIATTR_CUDA_API_VERSION
	.align		4
        /*0000*/ 	.byte	0x04, 0x37
        /*0002*/ 	.short	(.L_107 - .L_106)
.L_106:
        /*0004*/ 	.word	0x00000082


	//----- nvinfo : EIATTR_KPARAM_INFO
	.align		4
.L_107:
        /*0008*/ 	.byte	0x04, 0x17
        /*000a*/ 	.short	(.L_109 - .L_108)
.L_108:
        /*000c*/ 	.word	0x00000000
        /*0010*/ 	.short	0x0003
        /*0012*/ 	.short	0x0014
        /*0014*/ 	.byte	0x00, 0xf0, 0x11, 0x00


	//----- nvinfo : EIATTR_KPARAM_INFO
	.align		4
.L_109:
        /*0018*/ 	.byte	0x04, 0x17
        /*001a*/ 	.short	(.L_111 - .L_110)
.L_110:
        /*001c*/ 	.word	0x00000000
        /*0020*/ 	.short	0x0002
        /*0022*/ 	.short	0x0010
        /*0024*/ 	.byte	0x00, 0xf0, 0x11, 0x00


	//----- nvinfo : EIATTR_KPARAM_INFO
	.align		4
.L_111:
        /*0028*/ 	.byte	0x04, 0x17
        /*002a*/ 	.short	(.L_113 - .L_112)
.L_112:
        /*002c*/ 	.word	0x00000000
        /*0030*/ 	.short	0x0001
        /*0032*/ 	.short	0x0008
        /*0034*/ 	.byte	0x00, 0xf5, 0x21, 0x00


	//----- nvinfo : EIATTR_KPARAM_INFO
	.align		4
.L_113:
        /*0038*/ 	.byte	0x04, 0x17
        /*003a*/ 	.short	(.L_115 - .L_114)
.L_114:
        /*003c*/ 	.word	0x00000000
        /*0040*/ 	.short	0x0000
        /*0042*/ 	.short	0x0000
        /*0044*/ 	.byte	0x00, 0xf5, 0x21, 0x00


	//----- nvinfo : EIATTR_SPARSE_MMA_MASK
	.align		4
.L_115:
        /*0048*/ 	.byte	0x03, 0x50
        /*004a*/ 	.short	0x0000


	//----- nvinfo : EIATTR_MAXREG_COUNT
	.align		4
        /*004c*/ 	.byte	0x03, 0x1b
        /*004e*/ 	.short	0x00ff


	//----- nvinfo : EIATTR_NUM_BARRIERS
	.align		4
        /*0050*/ 	.byte	0x02, 0x4c
        /*0052*/ 	.byte	0x01
	.zero		1


	//----- nvinfo : EIATTR_MERCURY_ISA_VERSION
	.align		4
        /*0054*/ 	.byte	0x03, 0x5f
        /*0056*/ 	.short	0x0101


	//----- nvinfo : EIATTR_VRC_CTA_INIT_COUNT
	.align		4
        /*0058*/ 	.byte	0x02, 0x4a
	.zero		1
	.zero		1


	//----- nvinfo : EIATTR_EXIT_INSTR_OFFSETS
	.align		4
        /*005c*/ 	.byte	0x04, 0x1c
        /*005e*/ 	.short	(.L_117 - .L_116)


	//   ....[0]....
.L_116:
        /*0060*/ 	.word	0x000006a0


	//   ....[1]....
        /*0064*/ 	.word	0x00000b00


	//----- nvinfo : EIATTR_CRS_STACK_SIZE
	.align		4
.L_117:
        /*0068*/ 	.byte	0x04, 0x1e
        /*006a*/ 	.short	(.L_119 - .L_118)
.L_118:
        /*006c*/ 	.word	0x00000000


	//----- nvinfo : EIATTR_CBANK_PARAM_SIZE
	.align		4
.L_119:
        /*0070*/ 	.byte	0x03, 0x19
        /*0072*/ 	.short	0x0018


	//----- nvinfo : EIATTR_PARAM_CBANK
	.align		4
        /*0074*/ 	.byte	0x04, 0x0a
        /*0076*/ 	.short	(.L_121 - .L_120)
	.align		4
.L_120:
        /*0078*/ 	.word	index@(.nv.constant0._Z29fused_conv_relu_maxpool_16x16PKfPfii)
        /*007c*/ 	.short	0x0380
        /*007e*/ 	.short	0x0018


	//----- nvinfo : EIATTR_SW_WAR
	.align		4
.L_121:
        /*0080*/ 	.byte	0x04, 0x36
        /*0082*/ 	.short	(.L_123 - .L_122)
.L_122:
        /*0084*/ 	.word	0x00000008
.L_123:


//--------------------- .nv.info._Z21fused_conv_relu_16x16PKfPfii --------------------------
	.section	.nv.info._Z21fused_conv_relu_16x16PKfPfii,"",@"SHT_CUDA_INFO"
	.sectionflags	@""
	.align	4


	//----- nvinfo : EIATTR_CUDA_API_VERSION
	.align		4
        /*0000*/ 	.byte	0x04, 0x37
        /*0002*/ 	.short	(.L_125 - .L_124)
.L_124:
        /*0004*/ 	.word	0x00000082


	//----- nvinfo : EIATTR_KPARAM_INFO
	.align		4
.L_125:
        /*0008*/ 	.byte	0x04, 0x17
        /*000a*/ 	.short	(.L_127 - .L_126)
.L_126:
        /*000c*/ 	.word	0x00000000
        /*0010*/ 	.short	0x0003
        /*0012*/ 	.short	0x0014
        /*0014*/ 	.byte	0x00, 0xf0, 0x11, 0x00


	//----- nvinfo : EIATTR_KPARAM_INFO
	.align		4
.L_127:
        /*0018*/ 	.byte	0x04, 0x17
        /*001a*/ 	.short	(.L_129 - .L_128)
.L_128:
        /*001c*/ 	.word	0x00000000
        /*0020*/ 	.short	0x0002
        /*0022*/ 	.short	0x0010
        /*0024*/ 	.byte	0x00, 0xf0, 0x11, 0x00


	//----- nvinfo : EIATTR_KPARAM_INFO
	.align		4
.L_129:
        /*0028*/ 	.byte	0x04, 0x17
        /*002a*/ 	.short	(.L_131 - .L_130)
.L_130:
        /*002c*/ 	.word	0x00000000
        /*0030*/ 	.short	0x0001
        /*0032*/ 	.short	0x0008
        /*0034*/ 	.byte	0x00, 0xf5, 0x21, 0x00


	//----- nvinfo : EIATTR_KPARAM_INFO
	.align		4
.L_131:
        /*0038*/ 	.byte	0x04, 0x17
        /*003a*/ 	.short	(.L_133 - .L_132)
.L_132:
        /*003c*/ 	.word	0x00000000
        /*0040*/ 	.short	0x0000
        /*0042*/ 	.short	0x0000
        /*0044*/ 	.byte	0x00, 0xf5, 0x21, 0x00


	//----- nvinfo : EIATTR_SPARSE_MMA_MASK
	.align		4
.L_133:
        /*0048*/ 	.byte	0x03, 0x50
        /*004a*/ 	.short	0x0000


	//----- nvinfo : EIATTR_MAXREG_COUNT
	.align		4
        /*004c*/ 	.byte	0x03, 0x1b
        /*004e*/ 	.short	0x00ff


	//----- nvinfo : EIATTR_NUM_BARRIERS
	.align		4
        /*0050*/ 	.byte	0x02, 0x4c
        /*0052*/ 	.byte	0x01
	.zero		1


	//----- nvinfo : EIATTR_MERCURY_ISA_VERSION
	.align		4
        /*0054*/ 	.byte	0x03, 0x5f
        /*0056*/ 	.short	0x0101


	//----- nvinfo : EIATTR_VRC_CTA_INIT_COUNT
	.align		4
        /*0058*/ 	.byte	0x02, 0x4a
	.zero		1
	.zero		1


	//----- nvinfo : EIATTR_EXIT_INSTR_OFFSETS
	.align		4
        /*005c*/ 	.byte	0x04, 0x1c
        /*005e*/ 	.short	(.L_135 - .L_134)


	//   ....[0]....
.L_134:
        /*0060*/ 	.word	0x000005d0


	//   ....[1]....
        /*0064*/ 	.word	0x000007d0


	//----- nvinfo : EIATTR_CRS_STACK_SIZE
	.align		4
.L_135:
        /*0068*/ 	.byte	0x04, 0x1e
        /*006a*/ 	.short	(.L_137 - .L_136)
.L_136:
        /*006c*/ 	.word	0x00000000


	//----- nvinfo : EIATTR_CBANK_PARAM_SIZE
	.align		4
.L_137:
        /*0070*/ 	.byte	0x03, 0x19
        /*0072*/ 	.short	0x0018


	//----- nvinfo : EIATTR_PARAM_CBANK
	.align		4
        /*0074*/ 	.byte	0x04, 0x0a
        /*0076*/ 	.short	(.L_139 - .L_138)
	.align		4
.L_138:
        /*0078*/ 	.word	index@(.nv.constant0._Z21fused_conv_relu_16x16PKfPfii)
        /*007c*/ 	.short	0x0380
        /*007e*/ 	.short	0x0018


	//----- nvinfo : EIATTR_SW_WAR
	.align		4
.L_139:
        /*0080*/ 	.byte	0x04, 0x36
        /*0082*/ 	.short	(.L_141 - .L_140)
.L_140:
        /*0084*/ 	.word	0x00000008
.L_141:


//--------------------- .nv.callgraph             --------------------------
	.section	.nv.callgraph,"",@"SHT_CUDA_CALLGRAPH"
	.align	4
	.sectionentsize	8
	.align		4
        /*0000*/ 	.word	0x00000000
	.align		4
        /*0004*/ 	.word	0xffffffff
	.align		4
        /*0008*/ 	.word	0x00000000
	.align		4
        /*000c*/ 	.word	0xfffffffe
	.align		4
        /*0010*/ 	.word	0x00000000
	.align		4
        /*0014*/ 	.word	0xfffffffd
	.align		4
        /*0018*/ 	.word	0x00000000
	.align		4
        /*001c*/ 	.word	0xfffffffc


//--------------------- .nv.constant3             --------------------------
	.section	.nv.constant3,"a",@progbits
	.align	4
.nv.constant3:
	.type		c_conv_kernel1,@object
	.size		c_conv_kernel1,(c_conv_kernel2 - c_conv_kernel1)
c_conv_kernel1:
	.zero		36
	.type		c_conv_kernel2,@object
	.size		c_conv_kernel2,(.L_1 - c_conv_kernel2)
c_conv_kernel2:
	.zero		36
.L_1:


//--------------------- .text._Z22baseline_maxpool_16x16PKfPfii --------------------------
	.section	.text._Z22baseline_maxpool_16x16PKfPfii,"ax",@progbits
	.align	128
        .global         _Z22baseline_maxpool_16x16PKfPfii
        .type           _Z22baseline_maxpool_16x16PKfPfii,@function
        .size           _Z22baseline_maxpool_16x16PKfPfii,(.L_x_24 - _Z22baseline_maxpool_16x16PKfPfii)
        .other          _Z22baseline_maxpool_16x16PKfPfii,@"STO_CUDA_ENTRY STV_DEFAULT"
_Z22baseline_maxpool_16x16PKfPfii:
.text._Z22baseline_maxpool_16x16PKfPfii:
[----:B------:R-:W-:Y:S01]  /*0000*/  LDC R1, c[0x0][0x37c] ;  /* 0x0000df00ff017b82 */ /* 0x000fe20000000800 */
[----:B------:R-:W0:Y:S07]  /*0010*/  S2R R5, SR_TID.Y ;  /* 0x0000000000057919 */ /* 0x000e2e0000002200 */
[----:B------:R-:W1:Y:S01]  /*0020*/  LDC.64 R2, c[0x0][0x390] ;  /* 0x0000e400ff027b82 */ /* 0x000e620000000a00 */
[----:B------:R-:W2:Y:S07]  /*0030*/  S2R R6, SR_TID.X ;  /* 0x0000000000067919 */ /* 0x000eae0000002100 */
[----:B------:R-:W2:Y:S08]  /*0040*/  LDC R9, c[0x0][0x360] ;  /* 0x0000d800ff097b82 */ /* 0x000eb00000000800 */
[----:B------:R-:W0:Y:S08]  /*0050*/  S2UR UR5, SR_CTAID.Y ;  /* 0x00000000000579c3 */ /* 0x000e300000002600 */
[----:B------:R-:W0:Y:S01]  /*0060*/  LDC R0, c[0x0][0x364] ;  /* 0x0000d900ff007b82 */ /* 0x000e220000000800 */
[----:B-1----:R-:W-:-:S02]  /*0070*/  LEA.HI R4, R3, R3, RZ, 0x1 ;  /* 0x0000000303047211 */ /* 0x002fc400078f08ff */
[----:B------:R-:W-:-:S04]  /*0080*/  LEA.HI R3, R2, R2, RZ, 0x1 ;  /* 0x0000000202037211 */ /* 0x000fc800078f08ff */
[----:B------:R-:W-:Y:S01]  /*0090*/  SHF.R.S32.HI R8, RZ, 0x1, R3 ;  /* 0x00000001ff087819 */ /* 0x000fe20000011403 */
[----:B------:R-:W2:Y:S01]  /*00a0*/  S2UR UR4, SR_CTAID.X ;  /* 0x00000000000479c3 */ /* 0x000ea20000002500 */
[----:B0-----:R-:W-:Y:S01]  /*00b0*/  IMAD R0, R0, UR5, R5 ;  /* 0x0000000500007c24 */ /* 0x001fe2000f8e0205 */
[----:B------:R-:W-:-:S04]  /*00c0*/  SHF.R.S32.HI R5, RZ, 0x1, R4 ;  /* 0x00000001ff057819 */ /* 0x000fc80000011404 */
[----:B------:R-:W-:Y:S01]  /*00d0*/  ISETP.GE.AND P0, PT, R0, R5, PT ;  /* 0x000000050000720c */ /* 0x000fe20003f06270 */
[----:B--2---:R-:W-:-:S05]  /*00e0*/  IMAD R9, R9, UR4, R6 ;  /* 0x0000000409097c24 */ /* 0x004fca000f8e0206 */
[----:B------:R-:W-:-:S13]  /*00f0*/  ISETP.GE.OR P0, PT, R9, R8, P0 ;  /* 0x000000080900720c */ /* 0x000fda0000706670 */
[----:B------:R-:W-:Y:S05]  /*0100*/  @P0 EXIT ;  /* 0x000000000000094d */ /* 0x000fea0003800000 */
[----:B------:R-:W0:Y:S01]  /*0110*/  LDC.64 R4, c[0x0][0x380] ;  /* 0x0000e000ff047b82 */ /* 0x000e220000000a00 */
[----:B------:R-:W-:Y:S01]  /*0120*/  IMAD R3, R0, R2, R9 ;  /* 0x0000000200037224 */ /* 0x000fe200078e0209 */
[----:B------:R-:W1:Y:S04]  /*0130*/  LDCU.64 UR4, c[0x0][0x358] ;  /* 0x00006b00ff0477ac */ /* 0x000e680008000a00 */
[----:B------:R-:W-:Y:S02]  /*0140*/  SHF.L.U32 R3, R3, 0x1, RZ ;  /* 0x0000000103037819 */ /* 0x000fe400000006ff */
[----:B------:R-:W2:Y:S03]  /*0150*/  LDC.64 R6, c[0x0][0x388] ;  /* 0x0000e200ff067b82 */ /* 0x000ea60000000a00 */
[----:B0-----:R-:W-:-:S05]  /*0160*/  IMAD.WIDE R4, R3, 0x4, R4 ;  /* 0x0000000403047825 */ /* 0x001fca00078e0204 */
[----:B-1----:R-:W3:Y:S01]  /*0170*/  LDG.E R10, desc[UR4][R4.64] ;  /* 0x00000004040a7981 */ /* 0x002ee2000c1e1900 */
[----:B------:R-:W-:-:S03]  /*0180*/  IMAD.WIDE R2, R2, 0x4, R4 ;  /* 0x0000000402027825 */ /* 0x000fc600078e0204 */
[----:B------:R-:W3:Y:S04]  /*0190*/  LDG.E R11, desc[UR4][R4.64+0x4] ;  /* 0x00000404040b7981 */ /* 0x000ee8000c1e1900 */
[----:B------:R-:W3:Y:S04]  /*01a0*/  LDG.E R12, desc[UR4][R2.64] ;  /* 0x00000004020c7981 */ /* 0x000ee8000c1e1900 */
[----:B------:R-:W4:Y:S01]  /*01b0*/  LDG.E R13, desc[UR4][R2.64+0x4] ;  /* 0x00000404020d7981 */ /* 0x000f22000c1e1900 */
[----:B------:R-:W-:-:S04]  /*01c0*/  IMAD R9, R0, R8, R9 ;  /* 0x0000000800097224 */ /* 0x000fc800078e0209 */
[----:B--2---:R-:W-:Y:S01]  /*01d0*/  IMAD.WIDE R6, R9, 0x4, R6 ;  /* 0x0000000409067825 */ /* 0x004fe200078e0206 */
[----:B---3--:R-:W-:-:S04]  /*01e0*/  FMNMX3 R10, R10, R11, R12, !PT ;  /* 0x0000000b0a0a7276 */ /* 0x008fc8000780000c */
[----:B----4-:R-:W-:-:S05]  /*01f0*/  FMNMX R13, R10, R13, !PT ;  /* 0x0000000d0a0d7209 */ /* 0x010fca0007800000 */
[----:B------:R-:W-:Y:S01]  /*0200*/  STG.E desc[UR4][R6.64], R13 ;  /* 0x0000000d06007986 */ /* 0x000fe2000c101904 */
[----:B------:R-:W-:Y:S05]  /*0210*/  EXIT ;  /* 0x000000000000794d */ /* 0x000fea0003800000 */
.L_x_0:
[----:B------:R-:W-:-:S00]  /*0220*/  BRA `(.L_x_0) ;  /* 0xfffffffc00fc7947 */ /* 0x000fc0000383ffff */
[----:B------:R-:W-:-:S00]  /*0230*/  NOP ;  /* 0x0000000000007918 */ /* 0x000fc00000000000 */
        /* <DEDUP_REMOVED lines=12> */
.L_x_24:


//--------------------- .text._Z19baseline_relu_16x16PKfPfii --------------------------
	.section	.text._Z19baseline_relu_16x16PKfPfii,"ax",@progbits
	.align	128
        .global         _Z19baseline_relu_16x16PKfPfii
        .type           _Z19baseline_relu_16x16PKfPfii,@function
        .size           _Z19baseline_relu_16x16PKfPfii,(.L_x_25 - _Z19baseline_relu_16x16PKfPfii)
        .other          _Z19baseline_relu_16x16PKfPfii,@"STO_CUDA_ENTRY STV_DEFAULT"
_Z19baseline_relu_16x16PKfPfii:
.text._Z19baseline_relu_16x16PKfPfii:
[----:B------:R-:W-:Y:S01]  /*0000*/  LDC R1, c[0x0][0x37c] ;  /* 0x0000df00ff017b82 */ /* 0x000fe20000000800 */
[----:B------:R-:W0:Y:S07]  /*0010*/  S2R R2, SR_TID.Y ;  /* 0x0000000000027919 */ /* 0x000e2e0000002200 */
[----:B------:R-:W1:Y:S01]  /*0020*/  LDC R0, c[0x0][0x360] ;  /* 0x0000d800ff007b82 */ /* 0x000e620000000800 */
[----:B------:R-:W2:Y:S01]  /*0030*/  LDCU.64 UR6, c[0x0][0x390] ;  /* 0x00007200ff0677ac */ /* 0x000ea20008000a00 */
[----:B------:R-:W1:Y:S06]  /*0040*/  S2R R3, SR_TID.X ;  /* 0x0000000000037919 */ /* 0x000e6c0000002100 */
[----:B------:R-:W0:Y:S08]  /*0050*/  S2UR UR5, SR_CTAID.Y ;  /* 0x00000000000579c3 */ /* 0x000e300000002600 */
[----:B------:R-:W0:Y:S08]  /*0060*/  LDC R5, c[0x0][0x364] ;  /* 0x0000d900ff057b82 */ /* 0x000e300000000800 */
[----:B------:R-:W1:Y:S01]  /*0070*/  S2UR UR4, SR_CTAID.X ;  /* 0x00000000000479c3 */ /* 0x000e620000002500 */
[----:B0-----:R-:W-:-:S05]  /*0080*/  IMAD R5, R5, UR5, R2 ;  /* 0x0000000505057c24 */ /* 0x001fca000f8e0202 */
[----:B--2---:R-:W-:Y:S01]  /*0090*/  ISETP.GE.AND P0, PT, R5, UR7, PT ;  /* 0x0000000705007c0c */ /* 0x004fe2000bf06270 */
[----:B-1----:R-:W-:-:S05]  /*00a0*/  IMAD R0, R0, UR4, R3 ;  /* 0x0000000400007c24 */ /* 0x002fca000f8e0203 */
[----:B------:R-:W-:-:S13]  /*00b0*/  ISETP.GE.OR P0, PT, R0, UR6, P0 ;  /* 0x0000000600007c0c */ /* 0x000fda0008706670 */
[----:B------:R-:W-:Y:S05]  /*00c0*/  @P0 EXIT ;  /* 0x000000000000094d */ /* 0x000fea0003800000 */
[----:B------:R-:W0:Y:S01]  /*00d0*/  LDC.64 R2, c[0x0][0x380] ;  /* 0x0000e000ff027b82 */ /* 0x000e220000000a00 */
[----:B------:R-:W1:Y:S01]  /*00e0*/  LDCU.64 UR4, c[0x0][0x358] ;  /* 0x00006b00ff0477ac */ /* 0x000e620008000a00 */
[----:B------:R-:W-:-:S06]  /*00f0*/  IMAD R7, R5, UR6, R0 ;  /* 0x0000000605077c24 */ /* 0x000fcc000f8e0200 */
[----:B------:R-:W2:Y:S01]  /*0100*/  LDC.64 R4, c[0x0][0x388] ;  /* 0x0000e200ff047b82 */ /* 0x000ea20000000a00 */
[----:B0-----:R-:W-:-:S06]  /*0110*/  IMAD.WIDE R2, R7, 0x4, R2 ;  /* 0x0000000407027825 */ /* 0x001fcc00078e0202 */
[----:B-1----:R-:W3:Y:S01]  /*0120*/  LDG.E R2, desc[UR4][R2.64] ;  /* 0x0000000402027981 */ /* 0x002ee2000c1e1900 */
[----:B--2---:R-:W-:Y:S01]  /*0130*/  IMAD.WIDE R4, R7, 0x4, R4 ;  /* 0x0000000407047825 */ /* 0x004fe200078e0204 */
[----:B---3--:R-:W-:-:S05]  /*0140*/  FMNMX R7, RZ, R2, !PT ;  /* 0x00000002ff077209 */ /* 0x008fca0007800000 */
[----:B------:R-:W-:Y:S01]  /*0150*/  STG.E desc[UR4][R4.64], R7 ;  /* 0x0000000704007986 */ /* 0x000fe2000c101904 */
[----:B------:R-:W-:Y:S05]  /*0160*/  EXIT ;  /* 0x000000000000794d */ /* 0x000fea0003800000 */
.L_x_1:
        /* <DEDUP_REMOVED lines=9> */
.L_x_25:


//--------------------- .text._Z26baseline_convolution_16x16PKfPfii --------------------------
	.section	.text._Z26baseline_convolution_16x16PKfPfii,"ax",@progbits
	.align	128
        .global         _Z26baseline_convolution_16x16PKfPfii
        .type           _Z26baseline_convolution_16x16PKfPfii,@function
        .size           _Z26baseline_convolution_16x16PKfPfii,(.L_x_26 - _Z26baseline_convolution_16x16PKfPfii)
        .other          _Z26baseline_convolution_16x16PKfPfii,@"STO_CUDA_ENTRY STV_DEFAULT"
_Z26baseline_convolution_16x16PKfPfii:
.text._Z26baseline_convolution_16x16PKfPfii:
[----:B------:R-:W-:Y:S01]  /*0000*/  LDC R1, c[0x0][0x37c] ;  /* 0x0000df00ff017b82 */ /* 0x000fe20000000800 */
[----:B------:R-:W0:Y:S07]  /*0010*/  S2R R4, SR_TID.Y ;  /* 0x0000000000047919 */ /* 0x000e2e0000002200 */
[----:B------:R-:W1:Y:S01]  /*0020*/  LDC R11, c[0x0][0x360] ;  /* 0x0000d800ff0b7b82 */ /* 0x000e620000000800 */
[----:B------:R-:W1:Y:S07]  /*0030*/  S2R R0, SR_TID.X ;  /* 0x0000000000007919 */ /* 0x000e6e0000002100 */
[----:B------:R-:W0:Y:S08]  /*0040*/  S2UR UR5, SR_CTAID.Y ;  /* 0x00000000000579c3 */ /* 0x000e300000002600 */
[----:B------:R-:W0:Y:S08]  /*0050*/  LDC R9, c[0x0][0x364] ;  /* 0x0000d900ff097b82 */ /* 0x000e300000000800 */
[----:B------:R-:W1:Y:S08]  /*0060*/  S2UR UR4, SR_CTAID.X ;  /* 0x00000000000479c3 */ /* 0x000e700000002500 */
[----:B------:R-:W2:Y:S01]  /*0070*/  LDC.64 R2, c[0x0][0x390] ;  /* 0x0000e400ff027b82 */ /* 0x000ea20000000a00 */
[----:B0-----:R-:W-:-:S02]  /*0080*/  IMAD R9, R9, UR5, R4 ;  /* 0x0000000509097c24 */ /* 0x001fc4000f8e0204 */
[----:B-1----:R-:W-:-:S03]  /*0090*/  IMAD R11, R11, UR4, R0 ;  /* 0x000000040b0b7c24 */ /* 0x002fc6000f8e0200 */
[----:B--2---:R-:W-:-:S04]  /*00a0*/  ISETP.GE.AND P0, PT, R9, R3, PT ;  /* 0x000000030900720c */ /* 0x004fc80003f06270 */
[----:B------:R-:W-:-:S13]  /*00b0*/  ISETP.GE.OR P0, PT, R11, R2, P0 ;  /* 0x000000020b00720c */ /* 0x000fda0000706670 */
[----:B------:R-:W-:Y:S05]  /*00c0*/  @P0 EXIT ;  /* 0x000000000000094d */ /* 0x000fea0003800000 */
[----:B------:R-:W-:Y:S01]  /*00d0*/  ISETP.NE.AND P0, PT, R9, RZ, PT ;  /* 0x000000ff0900720c */ /* 0x000fe20003f05270 */
[----:B------:R-:W-:Y:S01]  /*00e0*/  VIADD R0, R2, 0xffffffff ;  /* 0xffffffff02007836 */ /* 0x000fe20000000000 */
[----:B------:R-:W0:Y:S01]  /*00f0*/  LDCU.64 UR4, c[0x0][0x358] ;  /* 0x00006b00ff0477ac */ /* 0x000e220008000a00 */
[----:B------:R-:W-:Y:S01]  /*0100*/  VIADD R4, R3, 0xffffffff ;  /* 0xffffffff03047836 */ /* 0x000fe20000000000 */
[C---:B------:R-:W-:Y:S01]  /*0110*/  ISETP.LT.OR P0, PT, R11.reuse, 0x1, !P0 ;  /* 0x000000010b00780c */ /* 0x040fe20004701670 */
[----:B------:R-:W-:Y:S03]  /*0120*/  BSSY.RECONVERGENT B0, `(.L_x_2) ;  /* 0x0000076000007945 */ /* 0x000fe60003800200 */
[----:B------:R-:W-:-:S04]  /*0130*/  ISETP.GE.OR P0, PT, R11, R0, P0 ;  /* 0x000000000b00720c */ /* 0x000fc80000706670 */
[----:B------:R-:W-:-:S13]  /*0140*/  ISETP.GE.U32.OR P0, PT, R9, R4, P0 ;  /* 0x000000040900720c */ /* 0x000fda0000706470 */
[----:B0-----:R-:W-:Y:S05]  /*0150*/  @P0 BRA `(.L_x_3) ;  /* 0x0000000000b00947 */ /* 0x001fea0003800000 */
[----:B------:R-:W0:Y:S01]  /*0160*/  LDCU.64 UR6, c[0x0][0x380] ;  /* 0x00007000ff0677ac */ /* 0x000e220008000a00 */
[----:B------:R-:W1:Y:S01]  /*0170*/  LDC.64 R4, c[0x0][0x380] ;  /* 0x0000e000ff047b82 */ /* 0x000e620000000a00 */
[C---:B------:R-:W-:Y:S02]  /*0180*/  VIADD R3, R9.reuse, 0xffffffff ;  /* 0xffffffff09037836 */ /* 0x040fe40000000000 */
[-C--:B------:R-:W-:Y:S01]  /*0190*/  IMAD R6, R9, R2.reuse, RZ ;  /* 0x0000000209067224 */ /* 0x080fe200078e02ff */
[----:B------:R-:W2:Y:S01]  /*01a0*/  LDCU.128 UR8, c[0x3][URZ] ;  /* 0x00c00000ff0877ac */ /* 0x000ea20008000c00 */
[----:B------:R-:W-:-:S03]  /*01b0*/  IMAD R0, R3, R2, RZ ;  /* 0x0000000203007224 */ /* 0x000fc600078e02ff */
[C---:B------:R-:W-:Y:S01]  /*01c0*/  IADD3 R7, P1, PT, R11.reuse, R6, RZ ;  /* 0x000000060b077210 */ /* 0x040fe20007f3e0ff */
[C---:B------:R-:W-:Y:S01]  /*01d0*/  IMAD.IADD R3, R11.reuse, 0x1, R0 ;  /* 0x000000010b037824 */ /* 0x040fe200078e0200 */
[----:B------:R-:W-:Y:S01]  /*01e0*/  IADD3 R8, P0, PT, R11, R0, RZ ;  /* 0x000000000b087210 */ /* 0x000fe20007f1e0ff */
[----:B------:R-:W3:Y:S03]  /*01f0*/  LDCU.128 UR12, c[0x3][0x10] ;  /* 0x00c00200ff0c77ac */ /* 0x000ee60008000c00 */
[----:B------:R-:W-:Y:S02]  /*0200*/  LEA.HI.X.SX32 R13, R0, RZ, 0x1, P0 ;  /* 0x000000ff000d7211 */ /* 0x000fe400000f0eff */
[----:B0-----:R-:W-:-:S04]  /*0210*/  LEA R12, P0, R8, UR6, 0x2 ;  /* 0x00000006080c7c11 */ /* 0x001fc8000f8010ff */
[----:B------:R-:W-:Y:S02]  /*0220*/  LEA.HI.X R13, R8, UR7, R13, 0x2, P0 ;  /* 0x00000007080d7c11 */ /* 0x000fe400080f140d */
[C---:B------:R-:W-:Y:S01]  /*0230*/  LEA.HI.X.SX32 R8, R6.reuse, RZ, 0x1, P1 ;  /* 0x000000ff06087211 */ /* 0x040fe200008f0eff */
[----:B-1----:R-:W-:Y:S01]  /*0240*/  IMAD.WIDE R4, R3, 0x4, R4 ;  /* 0x0000000403047825 */ /* 0x002fe200078e0204 */
[C---:B------:R-:W-:Y:S01]  /*0250*/  LEA R14, P0, R7.reuse, UR6, 0x2 ;  /* 0x00000006070e7c11 */ /* 0x040fe2000f8010ff */
[----:B------:R0:W2:Y:S03]  /*0260*/  LDG.E R0, desc[UR4][R12.64+-0x4] ;  /* 0xfffffc040c007981 */ /* 0x0000a6000c1e1900 */
[----:B------:R-:W-:Y:S01]  /*0270*/  LEA.HI.X R15, R7, UR7, R8, 0x2, P0 ;  /* 0x00000007070f7c11 */ /* 0x000fe200080f1408 */
[----:B------:R-:W-:Y:S01]  /*0280*/  IMAD.IADD R8, R6, 0x1, R2 ;  /* 0x0000000106087824 */ /* 0x000fe200078e0202 */
[----:B------:R-:W4:Y:S01]  /*0290*/  LDG.E R3, desc[UR4][R4.64] ;  /* 0x0000000404037981 */ /* 0x000f22000c1e1900 */
[----:B------:R-:W-:-:S03]  /*02a0*/  IMAD.WIDE R6, R2, 0x4, R4 ;  /* 0x0000000402067825 */ /* 0x000fc600078e0204 */
[----:B------:R-:W5:Y:S01]  /*02b0*/  LDG.E R19, desc[UR4][R4.64+0x4] ;  /* 0x0000040404137981 */ /* 0x000f62000c1e1900 */
[----:B------:R-:W-:-:S03]  /*02c0*/  IADD3 R10, P0, PT, R11, R8, RZ ;  /* 0x000000080b0a7210 */ /* 0x000fc60007f1e0ff */
[----:B------:R-:W3:Y:S01]  /*02d0*/  LDG.E R15, desc[UR4][R14.64+-0x4] ;  /* 0xfffffc040e0f7981 */ /* 0x000ee2000c1e1900 */
[----:B------:R-:W-:Y:S02]  /*02e0*/  LEA.HI.X.SX32 R17, R8, RZ, 0x1, P0 ;  /* 0x000000ff08117211 */ /* 0x000fe400000f0eff */
[----:B------:R-:W-:Y:S01]  /*02f0*/  LEA R16, P0, R10, UR6, 0x2 ;  /* 0x000000060a107c11 */ /* 0x000fe2000f8010ff */
[----:B------:R-:W3:Y:S01]  /*0300*/  LDG.E R21, desc[UR4][R6.64] ;  /* 0x0000000406157981 */ /* 0x000ee2000c1e1900 */
[----:B0-----:R-:W-:Y:S01]  /*0310*/  IMAD.WIDE R12, R2, 0x4, R6 ;  /* 0x00000004020c7825 */ /* 0x001fe200078e0206 */
[----:B------:R-:W0:Y:S01]  /*0320*/  LDCU UR6, c[0x3][0x20] ;  /* 0x00c00400ff0677ac */ /* 0x000e220008000800 */
[----:B------:R-:W-:Y:S01]  /*0330*/  LEA.HI.X R17, R10, UR7, R17, 0x2, P0 ;  /* 0x000000070a117c11 */ /* 0x000fe200080f1411 */
[----:B------:R-:W3:Y:S04]  /*0340*/  LDG.E R23, desc[UR4][R6.64+0x4] ;  /* 0x0000040406177981 */ /* 0x000ee8000c1e1900 */
[----:B------:R-:W3:Y:S04]  /*0350*/  LDG.E R25, desc[UR4][R12.64] ;  /* 0x000000040c197981 */ /* 0x000ee8000c1e1900 */
[----:B------:R-:W3:Y:S04]  /*0360*/  LDG.E R17, desc[UR4][R16.64+-0x4] ;  /* 0xfffffc0410117981 */ /* 0x000ee8000c1e1900 */
[----:B------:R-:W0:Y:S01]  /*0370*/  LDG.E R5, desc[UR4][R12.64+0x4] ;  /* 0x000004040c057981 */ /* 0x000e22000c1e1900 */
[----:B--2---:R-:W-:-:S04]  /*0380*/  FFMA R0, R0, UR8, RZ ;  /* 0x0000000800007c23 */ /* 0x004fc800080000ff */
[----:B----4-:R-:W-:-:S04]  /*0390*/  FFMA R0, R3, UR9, R0 ;  /* 0x0000000903007c23 */ /* 0x010fc80008000000 */
[----:B-----5:R-:W-:-:S04]  /*03a0*/  FFMA R0, R19, UR10, R0 ;  /* 0x0000000a13007c23 */ /* 0x020fc80008000000 */
[----:B---3--:R-:W-:-:S04]  /*03b0*/  FFMA R0, R15, UR11, R0 ;  /* 0x0000000b0f007c23 */ /* 0x008fc80008000000 */
[----:B------:R-:W-:-:S04]  /*03c0*/  FFMA R0, R21, UR12, R0 ;  /* 0x0000000c15007c23 */ /* 0x000fc80008000000 */
[----:B------:R-:W-:-:S04]  /*03d0*/  FFMA R0, R23, UR13, R0 ;  /* 0x0000000d17007c23 */ /* 0x000fc80008000000 */
[----:B------:R-:W-:-:S04]  /*03e0*/  FFMA R0, R17, UR14, R0 ;  /* 0x0000000e11007c23 */ /* 0x000fc80008000000 */
[----:B------:R-:W-:-:S04]  /*03f0*/  FFMA R0, R25, UR15, R0 ;  /* 0x0000000f19007c23 */ /* 0x000fc80008000000 */
[----:B0-----:R-:W-:Y:S01]  /*0400*/  FFMA R8, R5, UR6, R0 ;  /* 0x0000000605087c23 */ /* 0x001fe20008000000 */
[----:B------:R-:W-:Y:S06]  /*0410*/  BRA `(.L_x_4) ;  /* 0x0000000400187947 */ /* 0x000fec0003800000 */
.L_x_3:
[----:B------:R-:W-:Y:S01]  /*0420*/  VIADD R6, R9, 0xffffffff ;  /* 0xffffffff09067836 */ /* 0x000fe20000000000 */
[----:B------:R-:W0:Y:S01]  /*0430*/  LDCU.64 UR6, c[0x0][0x380] ;  /* 0x00007000ff0677ac */ /* 0x000e220008000a00 */
[CC--:B------:R-:W-:Y:S02]  /*0440*/  ISETP.GT.AND P1, PT, R11.reuse, R2.reuse, PT ;  /* 0x000000020b00720c */ /* 0x0c0fe40003f24270 */
[C---:B------:R-:W-:Y:S01]  /*0450*/  IMAD R8, R6.reuse, R2, RZ ;  /* 0x0000000206087224 */ /* 0x040fe200078e02ff */
[----:B------:R-:W-:Y:S02]  /*0460*/  ISETP.GE.U32.AND P0, PT, R6, R3, PT ;  /* 0x000000030600720c */ /* 0x000fe40003f06070 */
[C---:B------:R-:W-:Y:S02]  /*0470*/  ISETP.GT.AND P1, PT, R11.reuse, RZ, !P1 ;  /* 0x000000ff0b00720c */ /* 0x040fe40004f24270 */
[----:B------:R-:W-:Y:S02]  /*0480*/  ISETP.LT.OR P0, PT, R11, RZ, P0 ;  /* 0x000000ff0b00720c */ /* 0x000fe40000701670 */
[----:B------:R-:W-:-:S02]  /*0490*/  SHF.R.S32.HI R10, RZ, 0x1f, R11 ;  /* 0x0000001fff0a7819 */ /* 0x000fc4000001140b */
[----:B------:R-:W-:Y:S02]  /*04a0*/  IADD3 R7, P2, PT, R11, R8, RZ ;  /* 0x000000080b077210 */ /* 0x000fe40007f5e0ff */
[----:B------:R-:W-:Y:S02]  /*04b0*/  ISETP.GE.U32.OR P4, PT, R6, R3, !P1 ;  /* 0x000000030600720c */ /* 0x000fe40004f86470 */
[----:B------:R-:W-:Y:S02]  /*04c0*/  LEA.HI.X.SX32 R0, R8, R10, 0x1, P2 ;  /* 0x0000000a08007211 */ /* 0x000fe400010f0eff */
[----:B0-----:R-:W-:-:S03]  /*04d0*/  LEA R12, P2, R7, UR6, 0x2 ;  /* 0x00000006070c7c11 */ /* 0x001fc6000f8410ff */
[----:B------:R-:W0:Y:S01]  /*04e0*/  @!P0 LDC.64 R4, c[0x0][0x380] ;  /* 0x0000e000ff048b82 */ /* 0x000e220000000a00 */
[----:B------:R-:W-:Y:S02]  /*04f0*/  LEA.HI.X R13, R7, UR7, R0, 0x2, P2 ;  /* 0x00000007070d7c11 */ /* 0x000fe400090f1400 */
[----:B------:R-:W-:-:S03]  /*0500*/  @!P0 IADD3 R7, PT, PT, R11, R8, RZ ;  /* 0x000000080b078210 */ /* 0x000fc60007ffe0ff */
[----:B------:R-:W2:Y:S01]  /*0510*/  @!P4 LDG.E R0, desc[UR4][R12.64+-0x4] ;  /* 0xfffffc040c00c981 */ /* 0x000ea2000c1e1900 */
[----:B------:R-:W-:Y:S01]  /*0520*/  ISETP.GE.AND P5, PT, R11, RZ, PT ;  /* 0x000000ff0b00720c */ /* 0x000fe20003fa6270 */
[----:B------:R-:W2:Y:S01]  /*0530*/  @!P4 LDC R17, c[0x3][RZ] ;  /* 0x00c00000ff11cb82 */ /* 0x000ea20000000800 */
[----:B------:R-:W-:-:S07]  /*0540*/  VIADD R16, R9, 0x1 ;  /* 0x0000000109107836 */ /* 0x000fce0000000000 */
[----:B------:R-:W1:Y:S01]  /*0550*/  @!P0 LDC R18, c[0x3][0x4] ;  /* 0x00c00100ff128b82 */ /* 0x000e620000000800 */
[----:B0-----:R-:W-:-:S07]  /*0560*/  @!P0 IMAD.WIDE R4, R7, 0x4, R4 ;  /* 0x0000000407048825 */ /* 0x001fce00078e0204 */
[----:B------:R-:W0:Y:S01]  /*0570*/  @P5 LDC.64 R14, c[0x0][0x380] ;  /* 0x0000e000ff0e5b82 */ /* 0x000e220000000a00 */
[----:B------:R3:W1:Y:S01]  /*0580*/  @!P0 LDG.E R21, desc[UR4][R4.64] ;  /* 0x0000000404158981 */ /* 0x000662000c1e1900 */
[----:B------:R-:W-:Y:S01]  /*0590*/  VIADD R7, R11, 0x1 ;  /* 0x000000010b077836 */ /* 0x000fe20000000000 */
[----:B------:R-:W-:Y:S01]  /*05a0*/  ISETP.GE.U32.AND P2, PT, R16, R3, PT ;  /* 0x000000031000720c */ /* 0x000fe20003f46070 */
[-C--:B------:R-:W-:Y:S02]  /*05b0*/  IMAD R20, R9, R2.reuse, RZ ;  /* 0x0000000209147224 */ /* 0x080fe400078e02ff */
[----:B------:R-:W-:Y:S01]  /*05c0*/  IMAD.MOV.U32 R8, RZ, RZ, RZ ;  /* 0x000000ffff087224 */ /* 0x000fe200078e00ff */
[----:B------:R-:W-:Y:S02]  /*05d0*/  ISETP.LT.OR P2, PT, R11, RZ, P2 ;  /* 0x000000ff0b00720c */ /* 0x000fe40001741670 */
[----:B------:R-:W-:Y:S02]  /*05e0*/  ISETP.GE.AND P3, PT, R7, R2, PT ;  /* 0x000000020700720c */ /* 0x000fe40003f66270 */
[----:B------:R-:W-:-:S02]  /*05f0*/  @P5 IADD3 R19, PT, PT, R11, R20, RZ ;  /* 0x000000140b135210 */ /* 0x000fc40007ffe0ff */
[----:B------:R-:W-:-:S04]  /*0600*/  ISETP.GT.AND P3, PT, R11, -0x2, !P3 ;  /* 0xfffffffe0b00780c */ /* 0x000fc80005f64270 */
[----:B------:R-:W-:-:S03]  /*0610*/  ISETP.GE.U32.OR P6, PT, R6, R3, !P3 ;  /* 0x000000030600720c */ /* 0x000fc60005fc6470 */
[----:B---3--:R-:W3:Y:S10]  /*0620*/  @!P2 LDC.64 R4, c[0x0][0x380] ;  /* 0x0000e000ff04ab82 */ /* 0x008ef40000000a00 */
[----:B------:R4:W5:Y:S02]  /*0630*/  @!P6 LDG.E R13, desc[UR4][R12.64+0x4] ;  /* 0x000004040c0de981 */ /* 0x000964000c1e1900 */
[----:B----4-:R-:W4:Y:S01]  /*0640*/  @P5 LDC R12, c[0x3][0x10] ;  /* 0x00c00400ff0c5b82 */ /* 0x010f220000000800 */
[----:B--2---:R-:W-:Y:S01]  /*0650*/  @!P4 FFMA R8, R0, R17, RZ ;  /* 0x000000110008c223 */ /* 0x004fe200000000ff */
[----:B------:R-:W-:-:S04]  /*0660*/  IADD3 R7, P4, PT, R11, R20, RZ ;  /* 0x000000140b077210 */ /* 0x000fc80007f9e0ff */
[C---:B------:R-:W-:Y:S01]  /*0670*/  LEA.HI.X.SX32 R0, R20.reuse, R10, 0x1, P4 ;  /* 0x0000000a14007211 */ /* 0x040fe200020f0eff */
[----:B------:R-:W-:Y:S01]  /*0680*/  IMAD.IADD R20, R20, 0x1, R2 ;  /* 0x0000000114147824 */ /* 0x000fe200078e0202 */
[----:B------:R-:W-:-:S04]  /*0690*/  LEA R6, P4, R7, UR6, 0x2 ;  /* 0x0000000607067c11 */ /* 0x000fc8000f8810ff */
[----:B------:R-:W-:Y:S02]  /*06a0*/  LEA.HI.X R7, R7, UR7, R0, 0x2, P4 ;  /* 0x0000000707077c11 */ /* 0x000fe4000a0f1400 */
[----:B------:R-:W5:Y:S03]  /*06b0*/  @!P6 LDC R0, c[0x3][0x8] ;  /* 0x00c00200ff00eb82 */ /* 0x000f660000000800 */
[----:B------:R-:W2:Y:S01]  /*06c0*/  @P1 LDG.E R17, desc[UR4][R6.64+-0x4] ;  /* 0xfffffc0406111981 */ /* 0x000ea2000c1e1900 */
[----:B-1----:R-:W-:Y:S01]  /*06d0*/  @!P0 FFMA R8, R21, R18, R8 ;  /* 0x0000001215088223 */ /* 0x002fe20000000008 */
[----:B0-----:R-:W-:Y:S01]  /*06e0*/  @P5 IMAD.WIDE R18, R19, 0x4, R14 ;  /* 0x0000000413125825 */ /* 0x001fe200078e020e */
[----:B------:R-:W-:Y:S02]  /*06f0*/  IADD3 R15, P4, PT, R11, R20, RZ ;  /* 0x000000140b0f7210 */ /* 0x000fe40007f9e0ff */
[----:B------:R-:W-:-:S02]  /*0700*/  ISETP.GE.U32.OR P0, PT, R16, R3, !P1 ;  /* 0x000000031000720c */ /* 0x000fc40004f06470 */
[----:B------:R-:W-:Y:S01]  /*0710*/  LEA.HI.X.SX32 R10, R20, R10, 0x1, P4 ;  /* 0x0000000a140a7211 */ /* 0x000fe200020f0eff */
[----:B------:R0:W4:Y:S01]  /*0720*/  @P5 LDG.E R19, desc[UR4][R18.64] ;  /* 0x0000000412135981 */ /* 0x000122000c1e1900 */
[----:B------:R-:W-:Y:S01]  /*0730*/  LEA R14, P4, R15, UR6, 0x2 ;  /* 0x000000060f0e7c11 */ /* 0x000fe2000f8810ff */
[----:B------:R-:W-:Y:S02]  /*0740*/  @!P2 IMAD.IADD R21, R11, 0x1, R20 ;  /* 0x000000010b15a824 */ /* 0x000fe400078e0214 */
[----:B------:R-:W1:Y:S01]  /*0750*/  @!P2 LDC R20, c[0x3][0x1c] ;  /* 0x00c00700ff14ab82 */ /* 0x000e620000000800 */
[----:B------:R-:W-:Y:S02]  /*0760*/  LEA.HI.X R15, R15, UR7, R10, 0x2, P4 ;  /* 0x000000070f0f7c11 */ /* 0x000fe4000a0f140a */
[----:B------:R-:W-:Y:S02]  /*0770*/  ISETP.GE.U32.OR P4, PT, R16, R3, !P3 ;  /* 0x000000031000720c */ /* 0x000fe40005f86470 */
[----:B------:R-:W4:Y:S01]  /*0780*/  @P3 LDG.E R3, desc[UR4][R6.64+0x4] ;  /* 0x0000040406033981 */ /* 0x000f22000c1e1900 */
[----:B---3--:R-:W-:-:S02]  /*0790*/  @!P2 IMAD.WIDE R4, R21, 0x4, R4 ;  /* 0x000000041504a825 */ /* 0x008fc400078e0204 */
[----:B------:R-:W2:Y:S01]  /*07a0*/  @P1 LDC R10, c[0x3][0xc] ;  /* 0x00c00300ff0a1b82 */ /* 0x000ea20000000800 */
[----:B------:R-:W3:Y:S04]  /*07b0*/  @!P0 LDG.E R21, desc[UR4][R14.64+-0x4] ;  /* 0xfffffc040e158981 */ /* 0x000ee8000c1e1900 */
[----:B------:R-:W1:Y:S03]  /*07c0*/  @!P2 LDG.E R5, desc[UR4][R4.64] ;  /* 0x000000040405a981 */ /* 0x000e66000c1e1900 */
[----:B------:R-:W4:Y:S01]  /*07d0*/  @P3 LDC R16, c[0x3][0x14] ;  /* 0x00c00500ff103b82 */ /* 0x000f220000000800 */
[----:B------:R-:W3:Y:S07]  /*07e0*/  @!P4 LDG.E R23, desc[UR4][R14.64+0x4] ;  /* 0x000004040e17c981 */ /* 0x000eee000c1e1900 */
[----:B0-----:R-:W3:Y:S01]  /*07f0*/  @!P0 LDC R18, c[0x3][0x18] ;  /* 0x00c00600ff128b82 */ /* 0x001ee20000000800 */
[----:B-----5:R-:W-:-:S07]  /*0800*/  @!P6 FFMA R8, R13, R0, R8 ;  /* 0x000000000d08e223 */ /* 0x020fce0000000008 */
[----:B------:R-:W0:Y:S01]  /*0810*/  @!P4 LDC R0, c[0x3][0x20] ;  /* 0x00c00800ff00cb82 */ /* 0x000e220000000800 */
[----:B--2---:R-:W-:-:S04]  /*0820*/  @P1 FFMA R8, R17, R10, R8 ;  /* 0x0000000a11081223 */ /* 0x004fc80000000008 */
[----:B----4-:R-:W-:-:S04]  /*0830*/  @P5 FFMA R8, R19, R12, R8 ;  /* 0x0000000c13085223 */ /* 0x010fc80000000008 */
[----:B------:R-:W-:-:S04]  /*0840*/  @P3 FFMA R8, R3, R16, R8 ;  /* 0x0000001003083223 */ /* 0x000fc80000000008 */
[----:B---3--:R-:W-:-:S04]  /*0850*/  @!P0 FFMA R8, R21, R18, R8 ;  /* 0x0000001215088223 */ /* 0x008fc80000000008 */
[----:B-1----:R-:W-:-:S04]  /*0860*/  @!P2 FFMA R8, R5, R20, R8 ;  /* 0x000000140508a223 */ /* 0x002fc80000000008 */
[----:B0-----:R-:W-:-:S07]  /*0870*/  @!P4 FFMA R8, R23, R0, R8 ;  /* 0x000000001708c223 */ /* 0x001fce0000000008 */
.L_x_4:
[----:B------:R-:W-:Y:S05]  /*0880*/  BSYNC.RECONVERGENT B0 ;  /* 0x0000000000007941 */ /* 0x000fea0003800200 */
.L_x_2:
[----:B------:R-:W0:Y:S01]  /*0890*/  LDC.64 R4, c[0x0][0x388] ;  /* 0x0000e200ff047b82 */ /* 0x000e220000000a00 */
[----:B------:R-:W-:-:S04]  /*08a0*/  IMAD R3, R9, R2, R11 ;  /* 0x0000000209037224 */ /* 0x000fc800078e020b */
[----:B0-----:R-:W-:-:S05]  /*08b0*/  IMAD.WIDE R2, R3, 0x4, R4 ;  /* 0x0000000403027825 */ /* 0x001fca00078e0204 */
[----:B------:R-:W-:Y:S01]  /*08c0*/  STG.E desc[UR4][R2.64], R8 ;  /* 0x0000000802007986 */ /* 0x000fe2000c101904 */
[----:B------:R-:W-:Y:S05]  /*08d0*/  EXIT ;  /* 0x000000000000794d */ /* 0x000fea0003800000 */
.L_x_5:
        /* <DEDUP_REMOVED lines=10> */
.L_x_26:


//--------------------- .text._Z28fused_dual_convolution_16x16PKfPfii --------------------------
	.section	.text._Z28fused_dual_convolution_16x16PKfPfii,"ax",@progbits
	.align	128
        .global         _Z28fused_dual_convolution_16x16PKfPfii
        .type           _Z28fused_dual_convolution_16x16PKfPfii,@function
        .size           _Z28fused_dual_convolution_16x16PKfPfii,(.L_x_27 - _Z28fused_dual_convolution_16x16PKfPfii)
        .other          _Z28fused_dual_convolution_16x16PKfPfii,@"STO_CUDA_ENTRY STV_DEFAULT"
_Z28fused_dual_convolution_16x16PKfPfii:
.text._Z28fused_dual_convolution_16x16PKfPfii:
[----:B------:R-:W-:Y:S01]  /*0000*/  LDC R1, c[0x0][0x37c] ;  /* 0x0000df00ff017b82 */ /* 0x000fe20000000800 */
[----:B------:R-:W0:Y:S01]  /*0010*/  S2R R0, SR_TID.X ;  /* 0x0000000000007919 */ /* 0x000e220000002100 */
[----:B------:R-:W1:Y:S01]  /*0020*/  LDCU.64 UR4, c[0x0][0x358] ;  /* 0x00006b00ff0477ac */ /* 0x000e620008000a00 */
[----:B------:R-:W-:Y:S01]  /*0030*/  BSSY.RECONVERGENT B0, `(.L_x_6) ;  /* 0x000002c000007945 */ /* 0x000fe20003800200 */
[----:B------:R-:W0:Y:S01]  /*0040*/  S2R R3, SR_TID.Y ;  /* 0x0000000000037919 */ /* 0x000e220000002200 */
[----:B------:R-:W2:Y:S01]  /*0050*/  S2R R5, SR_CTAID.X ;  /* 0x0000000000057919 */ /* 0x000ea20000002500 */
[----:B------:R-:W3:Y:S01]  /*0060*/  S2R R2, SR_CTAID.Y ;  /* 0x0000000000027919 */ /* 0x000ee20000002600 */
[----:B0-----:R-:W-:-:S04]  /*0070*/  LEA R4, R3, R0, 0x4 ;  /* 0x0000000003047211 */ /* 0x001fc800078e20ff */
[----:B------:R-:W-:-:S13]  /*0080*/  ISETP.GT.U32.AND P0, PT, R4, 0x143, PT ;  /* 0x000001430400780c */ /* 0x000fda0003f04070 */
[----:B-123--:R-:W-:Y:S05]  /*0090*/  @P0 BRA `(.L_x_7) ;  /* 0x0000000000940947 */ /* 0x00efea0003800000 */
[----:B------:R-:W-:-:S05]  /*00a0*/  LOP3.LUT R6, R4, 0xffff, RZ, 0xc0, !PT ;  /* 0x0000ffff04067812 */ /* 0x000fca00078ec0ff */
[----:B------:R-:W-:-:S05]  /*00b0*/  IMAD R6, R6, 0xe39, RZ ;  /* 0x00000e3906067824 */ /* 0x000fca00078e02ff */
[----:B------:R-:W-:Y:S02]  /*00c0*/  SHF.R.U32.HI R9, RZ, 0x10, R6 ;  /* 0x00000010ff097819 */ /* 0x000fe40000011606 */
[----:B------:R-:W0:Y:S02]  /*00d0*/  LDC.64 R6, c[0x0][0x390] ;  /* 0x0000e400ff067b82 */ /* 0x000e240000000a00 */
[----:B------:R-:W-:Y:S02]  /*00e0*/  PRMT R8, R9, 0x9910, RZ ;  /* 0x0000991009087816 */ /* 0x000fe400000000ff */
[----:B------:R-:W-:-:S03]  /*00f0*/  LEA R12, R2, R9, 0x4 ;  /* 0x00000009020c7211 */ /* 0x000fc600078e20ff */
[----:B------:R-:W-:-:S05]  /*0100*/  IMAD R8, R8, 0x12, RZ ;  /* 0x0000001208087824 */ /* 0x000fca00078e02ff */
[----:B------:R-:W-:-:S04]  /*0110*/  IADD3 R8, PT, PT, RZ, -R8, RZ ;  /* 0x80000008ff087210 */ /* 0x000fc80007ffe0ff */
[----:B------:R-:W-:-:S05]  /*0120*/  PRMT R11, R8, 0x7710, RZ ;  /* 0x00007710080b7816 */ /* 0x000fca00000000ff */
[----:B------:R-:W-:Y:S01]  /*0130*/  IMAD.IADD R8, R4, 0x1, R11 ;  /* 0x0000000104087824 */ /* 0x000fe200078e020b */
[----:B0-----:R-:W-:-:S04]  /*0140*/  ISETP.GT.AND P0, PT, R12, R7, PT ;  /* 0x000000070c00720c */ /* 0x001fc80003f04270 */
[----:B------:R-:W-:Y:S02]  /*0150*/  LOP3.LUT R8, R8, 0xffff, RZ, 0xc0, !PT ;  /* 0x0000ffff08087812 */ /* 0x000fe400078ec0ff */
[----:B------:R-:W-:-:S03]  /*0160*/  ISETP.NE.AND P0, PT, R12, RZ, !P0 ;  /* 0x000000ff0c00720c */ /* 0x000fc60004705270 */
[----:B------:R-:W-:-:S05]  /*0170*/  IMAD R13, R5, 0x10, R8 ;  /* 0x00000010050d7824 */ /* 0x000fca00078e0208 */
[----:B------:R-:W-:-:S04]  /*0180*/  ISETP.GT.AND P1, PT, R13, R6, PT ;  /* 0x000000060d00720c */ /* 0x000fc80003f24270 */
[----:B------:R-:W-:-:S04]  /*0190*/  ISETP.NE.AND P1, PT, R13, RZ, !P1 ;  /* 0x000000ff0d00720c */ /* 0x000fc80004f25270 */
[----:B------:R-:W-:-:S13]  /*01a0*/  PLOP3.LUT P0, PT, P1, P0, PT, 0x80, 0x8 ;  /* 0x000000000008781c */ /* 0x000fda0000f01070 */
[----:B------:R-:W-:Y:S05]  /*01b0*/  @!P0 BRA `(.L_x_8) ;  /* 0x0000000000348947 */ /* 0x000fea0003800000 */
[----:B------:R-:W0:Y:S01]  /*01c0*/  LDC.64 R10, c[0x0][0x380] ;  /* 0x0000e000ff0a7b82 */ /* 0x000e220000000a00 */
[----:B------:R-:W-:-:S05]  /*01d0*/  IADD3 R12, PT, PT, R12, -0x1, RZ ;  /* 0xffffffff0c0c7810 */ /* 0x000fca0007ffe0ff */
[----:B------:R-:W-:-:S04]  /*01e0*/  IMAD R12, R12, R6, R13 ;  /* 0x000000060c0c7224 */ /* 0x000fc800078e020d */
[----:B------:R-:W-:-:S04]  /*01f0*/  VIADD R7, R12, 0xffffffff ;  /* 0xffffffff0c077836 */ /* 0x000fc80000000000 */
[----:B0-----:R-:W-:-:S06]  /*0200*/  IMAD.WIDE.U32 R6, R7, 0x4, R10 ;  /* 0x0000000407067825 */ /* 0x001fcc00078e000a */
[----:B------:R-:W2:Y:S01]  /*0210*/  LDG.E.CONSTANT R6, desc[UR4][R6.64] ;  /* 0x0000000406067981 */ /* 0x000ea2000c1e9900 */
[----:B------:R-:W-:Y:S01]  /*0220*/  MOV R10, 0x400 ;  /* 0x00000400000a7802 */ /* 0x000fe20000000f00 */
[----:B------:R-:W0:Y:S03]  /*0230*/  S2R R11, SR_CgaCtaId ;  /* 0x00000000000b7919 */ /* 0x000e260000008800 */
[----:B0-----:R-:W-:-:S05]  /*0240*/  LEA R10, R11, R10, 0x18 ;  /* 0x0000000a0b0a7211 */ /* 0x001fca00078ec0ff */
[----:B------:R-:W-:-:S05]  /*0250*/  IMAD R9, R9, 0x4c, R10 ;  /* 0x0000004c09097824 */ /* 0x000fca00078e020a */
[----:B------:R-:W-:-:S05]  /*0260*/  LEA R9, R8, R9, 0x2 ;  /* 0x0000000908097211 */ /* 0x000fca00078e10ff */
[----:B--2---:R0:W-:Y:S01]  /*0270*/  STS [R9], R6 ;  /* 0x0000000609007388 */ /* 0x0041e20000000800 */
[----:B------:R-:W-:Y:S05]  /*0280*/  BRA `(.L_x_7) ;  /* 0x0000000000187947 */ /* 0x000fea0003800000 */
.L_x_8:
[----:B------:R-:W0:Y:S01]  /*0290*/  S2R R7, SR_CgaCtaId ;  /* 0x0000000000077919 */ /* 0x000e220000008800 */
[----:B------:R-:W-:-:S04]  /*02a0*/  MOV R6, 0x400 ;  /* 0x0000040000067802 */ /* 0x000fc80000000f00 */
[----:B0-----:R-:W-:-:S05]  /*02b0*/  LEA R6, R7, R6, 0x18 ;  /* 0x0000000607067211 */ /* 0x001fca00078ec0ff */
[----:B------:R-:W-:-:S04]  /*02c0*/  IMAD R9, R9, 0x4c, R6 ;  /* 0x0000004c09097824 */ /* 0x000fc800078e0206 */
[----:B------:R-:W-:-:S05]  /*02d0*/  IMAD R9, R8, 0x4, R9 ;  /* 0x0000000408097824 */ /* 0x000fca00078e0209 */
[----:B------:R1:W-:Y:S02]  /*02e0*/  STS [R9], RZ ;  /* 0x000000ff09007388 */ /* 0x0003e40000000800 */
.L_x_7:
[----:B------:R-:W-:Y:S05]  /*02f0*/  BSYNC.RECONVERGENT B0 ;  /* 0x0000000000007941 */ /* 0x000fea0003800200 */
.L_x_6:
[----:B------:R-:W-:Y:S01]  /*0300*/  ISETP.GT.U32.AND P0, PT, R4, 0x43, PT ;  /* 0x000000430400780c */ /* 0x000fe20003f04070 */
[----:B------:R-:W-:-:S12]  /*0310*/  BSSY.RECONVERGENT B0, `(.L_x_9) ;  /* 0x0000025000007945 */ /* 0x000fd80003800200 */
[----:B------:R-:W-:Y:S05]  /*0320*/  @P0 BRA `(.L_x_10) ;  /* 0x00000000008c0947 */ /* 0x000fea0003800000 */
[----:B------:R-:W-:-:S04]  /*0330*/  IADD3 R4, PT, PT, R4, 0x100, RZ ;  /* 0x0000010004047810 */ /* 0x000fc80007ffe0ff */
[----:B0-----:R-:W-:-:S05]  /*0340*/  LOP3.LUT R6, R4, 0xffff, RZ, 0xc0, !PT ;  /* 0x0000ffff04067812 */ /* 0x001fca00078ec0ff */
[----:B------:R-:W-:-:S05]  /*0350*/  IMAD R6, R6, 0xe39, RZ ;  /* 0x00000e3906067824 */ /* 0x000fca00078e02ff */
[----:B-1----:R-:W-:Y:S02]  /*0360*/  SHF.R.U32.HI R9, RZ, 0x10, R6 ;  /* 0x00000010ff097819 */ /* 0x002fe40000011606 */
[----:B------:R-:W0:Y:S02]  /*0370*/  LDC.64 R6, c[0x0][0x390] ;  /* 0x0000e400ff067b82 */ /* 0x000e240000000a00 */
[----:B------:R-:W-:-:S05]  /*0380*/  PRMT R8, R9, 0x9910, RZ ;  /* 0x0000991009087816 */ /* 0x000fca00000000ff */
[----:B------:R-:W-:-:S04]  /*0390*/  IMAD R8, R8, 0x12, RZ ;  /* 0x0000001208087824 */ /* 0x000fc800078e02ff */
[----:B------:R-:W-:-:S05]  /*03a0*/  IMAD.MOV R8, RZ, RZ, -R8 ;  /* 0x000000ffff087224 */ /* 0x000fca00078e0a08 */
[----:B------:R-:W-:Y:S01]  /*03b0*/  PRMT R11, R8, 0x7710, RZ ;  /* 0x00007710080b7816 */ /* 0x000fe200000000ff */
[----:B------:R-:W-:-:S03]  /*03c0*/  IMAD R8, R2, 0x10, R9 ;  /* 0x0000001002087824 */ /* 0x000fc600078e0209 */
[----:B------:R-:W-:-:S04]  /*03d0*/  IADD3 R4, PT, PT, R4, R11, RZ ;  /* 0x0000000b04047210 */ /* 0x000fc80007ffe0ff */
[----:B------:R-:W-:Y:S02]  /*03e0*/  LOP3.LUT R4, R4, 0xffff, RZ, 0xc0, !PT ;  /* 0x0000ffff04047812 */ /* 0x000fe400078ec0ff */
[----:B0-----:R-:W-:Y:S02]  /*03f0*/  ISETP.GT.AND P0, PT, R8, R7, PT ;  /* 0x000000070800720c */ /* 0x001fe40003f04270 */
[----:B------:R-:W-:-:S04]  /*0400*/  LEA R7, R5, R4, 0x4 ;  /* 0x0000000405077211 */ /* 0x000fc800078e20ff */
[----:B------:R-:W-:-:S04]  /*0410*/  ISETP.LE.AND P0, PT, R7, R6, !P0 ;  /* 0x000000060700720c */ /* 0x000fc80004703270 */
[----:B------:R-:W-:-:S13]  /*0420*/  ISETP.NE.AND P0, PT, R7, RZ, P0 ;  /* 0x000000ff0700720c */ /* 0x000fda0000705270 */
[----:B------:R-:W0:Y:S01]  /*0430*/  @!P0 S2R R11, SR_CgaCtaId ;  /* 0x00000000000b8919 */ /* 0x000e220000008800 */
[----:B------:R-:W-:-:S04]  /*0440*/  @!P0 MOV R10, 0x400 ;  /* 0x00000400000a8802 */ /* 0x000fc80000000f00 */
[----:B0-----:R-:W-:-:S05]  /*0450*/  @!P0 LEA R10, R11, R10, 0x18 ;  /* 0x0000000a0b0a8211 */ /* 0x001fca00078ec0ff */
[----:B------:R-:W-:-:S04]  /*0460*/  @!P0 IMAD R11, R9, 0x4c, R10 ;  /* 0x0000004c090b8824 */ /* 0x000fc800078e020a */
[----:B------:R-:W-:-:S05]  /*0470*/  @!P0 IMAD R11, R4, 0x4, R11 ;  /* 0x00000004040b8824 */ /* 0x000fca00078e020b */
[----:B------:R2:W-:Y:S01]  /*0480*/  @!P0 STS [R11], RZ ;  /* 0x000000ff0b008388 */ /* 0x0005e20000000800 */
[----:B------:R-:W-:Y:S05]  /*0490*/  @!P0 BRA `(.L_x_10) ;  /* 0x0000000000308947 */ /* 0x000fea0003800000 */
[----:B--2---:R-:W0:Y:S01]  /*04a0*/  LDC.64 R10, c[0x0][0x380] ;  /* 0x0000e000ff0a7b82 */ /* 0x004e220000000a00 */
        /* <DEDUP_REMOVED lines=10> */
[----:B--2---:R3:W-:Y:S02]  /*0550*/  STS [R9], R6 ;  /* 0x0000000609007388 */ /* 0x0047e40000000800 */
.L_x_10:
[----:B------:R-:W-:Y:S05]  /*0560*/  BSYNC.RECONVERGENT B0 ;  /* 0x0000000000007941 */ /* 0x000fea0003800200 */
.L_x_9:
[----:B------:R-:W4:Y:S01]  /*0570*/  LDCU.64 UR24, c[0x0][0x390] ;  /* 0x00007200ff1877ac */ /* 0x000f220008000a00 */
[----:B------:R-:W-:Y:S01]  /*0580*/  IMAD R2, R2, 0x10, R3 ;  /* 0x0000001002027824 */ /* 0x000fe200078e0203 */
[----:B------:R-:W-:Y:S01]  /*0590*/  LEA R5, R5, R0, 0x4 ;  /* 0x0000000005057211 */ /* 0x000fe200078e20ff */
[----:B------:R-:W-:Y:S03]  /*05a0*/  BAR.SYNC.DEFER_BLOCKING 0x0 ;  /* 0x0000000000007b1d */ /* 0x000fe60000010000 */
[----:B----4-:R-:W-:-:S04]  /*05b0*/  ISETP.GE.AND P0, PT, R2, UR25, PT ;  /* 0x0000001902007c0c */ /* 0x010fc8000bf06270 */
[----:B------:R-:W-:-:S13]  /*05c0*/  ISETP.GE.OR P0, PT, R5, UR24, P0 ;  /* 0x0000001805007c0c */ /* 0x000fda0008706670 */
[----:B------:R-:W-:Y:S05]  /*05d0*/  @P0 EXIT ;  /* 0x000000000000094d */ /* 0x000fea0003800000 */
[----:B------:R-:W4:Y:S01]  /*05e0*/  S2R R7, SR_CgaCtaId ;  /* 0x0000000000077919 */ /* 0x000f220000008800 */
[----:B------:R-:W-:Y:S01]  /*05f0*/  MOV R4, 0x400 ;  /* 0x0000040000047802 */ /* 0x000fe20000000f00 */
[----:B------:R-:W5:Y:S01]  /*0600*/  LDCU.128 UR16, c[0x3][0x20] ;  /* 0x00c00400ff1077ac */ /* 0x000f620008000c00 */
[----:B------:R-:W-:Y:S01]  /*0610*/  IMAD R5, R2, UR24, R5 ;  /* 0x0000001802057c24 */ /* 0x000fe2000f8e0205 */
[----:B------:R-:W5:Y:S01]  /*0620*/  LDCU.128 UR8, c[0x3][URZ] ;  /* 0x00c00000ff0877ac */ /* 0x000f620008000c00 */
[----:B------:R-:W5:Y:S01]  /*0630*/  LDCU.128 UR20, c[0x3][0x30] ;  /* 0x00c00600ff1477ac */ /* 0x000f620008000c00 */
[----:B------:R-:W5:Y:S01]  /*0640*/  LDCU.128 UR12, c[0x3][0x10] ;  /* 0x00c00200ff0c77ac */ /* 0x000f620008000c00 */
[----:B------:R-:W5:Y:S01]  /*0650*/  LDCU.64 UR6, c[0x3][0x40] ;  /* 0x00c00800ff0677ac */ /* 0x000f620008000a00 */
[----:B----4-:R-:W-:-:S05]  /*0660*/  LEA R4, R7, R4, 0x18 ;  /* 0x0000000407047211 */ /* 0x010fca00078ec0ff */
[----:B------:R-:W-:-:S04]  /*0670*/  IMAD R3, R3, 0x4c, R4 ;  /* 0x0000004c03037824 */ /* 0x000fc800078e0204 */
[----:B------:R-:W-:-:S05]  /*0680*/  IMAD R4, R0, 0x4, R3 ;  /* 0x0000000400047824 */ /* 0x000fca00078e0203 */
[----:B------:R-:W5:Y:S04]  /*0690*/  LDS R0, [R4] ;  /* 0x0000000004007984 */ /* 0x000f680000000800 */
[----:B------:R-:W4:Y:S04]  /*06a0*/  LDS R7, [R4+0x4] ;  /* 0x0000040004077984 */ /* 0x000f280000000800 */
[----:B01-3--:R-:W0:Y:S04]  /*06b0*/  LDS R9, [R4+0x8] ;  /* 0x0000080004097984 */ /* 0x00be280000000800 */
[----:B--2---:R-:W1:Y:S04]  /*06c0*/  LDS R11, [R4+0x4c] ;  /* 0x00004c00040b7984 */ /* 0x004e680000000800 */
[----:B------:R-:W2:Y:S04]  /*06d0*/  LDS R13, [R4+0x50] ;  /* 0x00005000040d7984 */ /* 0x000ea80000000800 */
[----:B------:R-:W3:Y:S04]  /*06e0*/  LDS R15, [R4+0x54] ;  /* 0x00005400040f7984 */ /* 0x000ee80000000800 */
[----:B------:R-:W3:Y:S04]  /*06f0*/  LDS R17, [R4+0x98] ;  /* 0x0000980004117984 */ /* 0x000ee80000000800 */
[----:B------:R-:W3:Y:S04]  /*0700*/  LDS R19, [R4+0x9c] ;  /* 0x00009c0004137984 */ /* 0x000ee80000000800 */
[----:B------:R3:W3:Y:S01]  /*0710*/  LDS R3, [R4+0xa0] ;  /* 0x0000a00004037984 */ /* 0x0006e20000000800 */
[C---:B-----5:R-:W-:Y:S01]  /*0720*/  FFMA R6, R0.reuse, UR17, RZ ;  /* 0x0000001100067c23 */ /* 0x060fe200080000ff */
[----:B------:R-:W-:-:S03]  /*0730*/  FFMA R0, R0, UR8, RZ ;  /* 0x0000000800007c23 */ /* 0x000fc600080000ff */
[C---:B----4-:R-:W-:Y:S01]  /*0740*/  FFMA R6, R7.reuse, UR18, R6 ;  /* 0x0000001207067c23 */ /* 0x050fe20008000006 */
[----:B------:R-:W-:-:S03]  /*0750*/  FFMA R0, R7, UR9, R0 ;  /* 0x0000000907007c23 */ /* 0x000fc60008000000 */
[C---:B0-----:R-:W-:Y:S01]  /*0760*/  FFMA R6, R9.reuse, UR19, R6 ;  /* 0x0000001309067c23 */ /* 0x041fe20008000006 */
[----:B------:R-:W-:-:S03]  /*0770*/  FFMA R0, R9, UR10, R0 ;  /* 0x0000000a09007c23 */ /* 0x000fc60008000000 */
[C---:B-1----:R-:W-:Y:S01]  /*0780*/  FFMA R6, R11.reuse, UR20, R6 ;  /* 0x000000140b067c23 */ /* 0x042fe20008000006 */
[----:B------:R-:W-:-:S03]  /*0790*/  FFMA R0, R11, UR11, R0 ;  /* 0x0000000b0b007c23 */ /* 0x000fc60008000000 */
[C---:B--2---:R-:W-:Y:S01]  /*07a0*/  FFMA R6, R13.reuse, UR21, R6 ;  /* 0x000000150d067c23 */ /* 0x044fe20008000006 */
[----:B------:R-:W-:-:S03]  /*07b0*/  FFMA R0, R13, UR12, R0 ;  /* 0x0000000c0d007c23 */ /* 0x000fc60008000000 */
[C---:B---3--:R-:W-:Y:S01]  /*07c0*/  FFMA R6, R15.reuse, UR22, R6 ;  /* 0x000000160f067c23 */ /* 0x048fe20008000006 */
[----:B------:R-:W-:-:S03]  /*07d0*/  FFMA R0, R15, UR13, R0 ;  /* 0x0000000d0f007c23 */ /* 0x000fc60008000000 */
[C---:B------:R-:W-:Y:S01]  /*07e0*/  FFMA R4, R17.reuse, UR23, R6 ;  /* 0x0000001711047c23 */ /* 0x040fe20008000006 */
[----:B------:R-:W-:Y:S01]  /*07f0*/  FFMA R0, R17, UR14, R0 ;  /* 0x0000000e11007c23 */ /* 0x000fe20008000000 */
[----:B------:R-:W0:Y:S02]  /*0800*/  LDC.64 R6, c[0x0][0x388] ;  /* 0x0000e200ff067b82 */ /* 0x000e240000000a00 */
[C---:B------:R-:W-:Y:S01]  /*0810*/  FFMA R4, R19.reuse, UR6, R4 ;  /* 0x0000000613047c23 */ /* 0x040fe20008000004 */
[----:B------:R-:W-:-:S03]  /*0820*/  FFMA R0, R19, UR15, R0 ;  /* 0x0000000f13007c23 */ /* 0x000fc60008000000 */
[C---:B------:R-:W-:Y:S01]  /*0830*/  FFMA R4, R3.reuse, UR7, R4 ;  /* 0x0000000703047c23 */ /* 0x040fe20008000004 */
[----:B------:R-:W-:-:S04]  /*0840*/  FFMA R0, R3, UR16, R0 ;  /* 0x0000001003007c23 */ /* 0x000fc80008000000 */
[----:B------:R-:W-:Y:S02]  /*0850*/  FMNMX R4, RZ, R4, !PT ;  /* 0x00000004ff047209 */ /* 0x000fe40007800000 */
[----:B------:R-:W-:-:S03]  /*0860*/  FMNMX R0, RZ, R0, !PT ;  /* 0x00000000ff007209 */ /* 0x000fc60007800000 */
[----:B------:R-:W-:-:S04]  /*0870*/  FMUL R3, R4, 0.30000001192092895508 ;  /* 0x3e99999a04037820 */ /* 0x000fc80000400000 */
[----:B------:R-:W-:Y:S01]  /*0880*/  FFMA R0, R0, 0.69999998807907104492, R3 ;  /* 0x3f33333300007823 */ /* 0x000fe20000000003 */
[----:B0-----:R-:W-:-:S04]  /*0890*/  IMAD.WIDE.U32 R6, R5, 0x4, R6 ;  /* 0x0000000405067825 */ /* 0x001fc800078e0006 */
[----:B------:R-:W-:-:S05]  /*08a0*/  FMNMX R3, RZ, R0, !PT ;  /* 0x00000000ff037209 */ /* 0x000fca0007800000 */
[----:B------:R-:W-:Y:S01]  /*08b0*/  STG.E desc[UR4][R6.64], R3 ;  /* 0x0000000306007986 */ /* 0x000fe2000c101904 */
[----:B------:R-:W-:Y:S05]  /*08c0*/  EXIT ;  /* 0x000000000000794d */ /* 0x000fea0003800000 */
.L_x_11:
        /* <DEDUP_REMOVED lines=11> */
.L_x_27:


//--------------------- .text._Z29fused_conv_relu_maxpool_16x16PKfPfii --------------------------
	.section	.text._Z29fused_conv_relu_maxpool_16x16PKfPfii,"ax",@progbits
	.align	128
        .global         _Z29fused_conv_relu_maxpool_16x16PKfPfii
        .type           _Z29fused_conv_relu_maxpool_16x16PKfPfii,@function
        .size           _Z29fused_conv_relu_maxpool_16x16PKfPfii,(.L_x_28 - _Z29fused_conv_relu_maxpool_16x16PKfPfii)
        .other          _Z29fused_conv_relu_maxpool_16x16PKfPfii,@"STO_CUDA_ENTRY STV_DEFAULT"
_Z29fused_conv_relu_maxpool_16x16PKfPfii:
.text._Z29fused_conv_relu_maxpool_16x16PKfPfii:
        /* <DEDUP_REMOVED lines=41> */
.L_x_14:
[----:B------:R-:W0:Y:S01]  /*0290*/  S2R R7, SR_CgaCtaId ;  /* 0x0000000000077919 */ /* 0x000e220000008800 */
[----:B------:R-:W-:-:S04]  /*02a0*/  MOV R6, 0x400 ;  /* 0x0000040000067802 */ /* 0x000fc80000000f00 */
[----:B0-----:R-:W-:-:S05]  /*02b0*/  LEA R6, R7, R6, 0x18 ;  /* 0x0000000607067211 */ /* 0x001fca00078ec0ff */
[----:B------:R-:W-:-:S05]  /*02c0*/  IMAD R9, R9, 0x4c, R6 ;  /* 0x0000004c09097824 */ /* 0x000fca00078e0206 */
[----:B------:R-:W-:-:S05]  /*02d0*/  LEA R9, R8, R9, 0x2 ;  /* 0x0000000908097211 */ /* 0x000fca00078e10ff */
[----:B------:R1:W-:Y:S02]  /*02e0*/  STS [R9], RZ ;  /* 0x000000ff09007388 */ /* 0x0003e40000000800 */
.L_x_13:
[----:B------:R-:W-:Y:S05]  /*02f0*/  BSYNC.RECONVERGENT B0 ;  /* 0x0000000000007941 */ /* 0x000fea0003800200 */
.L_x_12:
[----:B------:R-:W-:Y:S01]  /*0300*/  ISETP.GT.U32.AND P0, PT, R4, 0x43, PT ;  /* 0x000000430400780c */ /* 0x000fe20003f04070 */
[----:B------:R-:W-:Y:S01]  /*0310*/  BSSY.RECONVERGENT B0, `(.L_x_15) ;  /* 0x0000026000007945 */ /* 0x000fe20003800200 */
[----:B------:R-:W-:-:S11]  /*0320*/  LOP3.LUT R12, R0, 0x1, RZ, 0xc0, !PT ;  /* 0x00000001000c7812 */ /* 0x000fd600078ec0ff */
[----:B------:R-:W-:Y:S05]  /*0330*/  @P0 BRA `(.L_x_16) ;  /* 0x00000000008c0947 */ /* 0x000fea0003800000 */
[----:B------:R-:W-:-:S05]  /*0340*/  VIADD R4, R4, 0x100 ;  /* 0x0000010004047836 */ /* 0x000fca0000000000 */
[----:B0-----:R-:W-:-:S05]  /*0350*/  LOP3.LUT R6, R4, 0xffff, RZ, 0xc0, !PT ;  /* 0x0000ffff04067812 */ /* 0x001fca00078ec0ff */
[----:B------:R-:W-:-:S05]  /*0360*/  IMAD R6, R6, 0xe39, RZ ;  /* 0x00000e3906067824 */ /* 0x000fca00078e02ff */
[----:B-1----:R-:W-:Y:S02]  /*0370*/  SHF.R.U32.HI R9, RZ, 0x10, R6 ;  /* 0x00000010ff097819 */ /* 0x002fe40000011606 */
[----:B------:R-:W0:Y:S02]  /*0380*/  LDC.64 R6, c[0x0][0x390] ;  /* 0x0000e400ff067b82 */ /* 0x000e240000000a00 */
[----:B------:R-:W-:-:S05]  /*0390*/  PRMT R8, R9, 0x9910, RZ ;  /* 0x0000991009087816 */ /* 0x000fca00000000ff */
[----:B------:R-:W-:-:S05]  /*03a0*/  IMAD R8, R8, 0x12, RZ ;  /* 0x0000001208087824 */ /* 0x000fca00078e02ff */
[----:B------:R-:W-:-:S04]  /*03b0*/  IADD3 R8, PT, PT, RZ, -R8, RZ ;  /* 0x80000008ff087210 */ /* 0x000fc80007ffe0ff */
        /* <DEDUP_REMOVED lines=11> */
[----:B------:R-:W-:-:S05]  /*0470*/  @!P0 IMAD R11, R9, 0x4c, R10 ;  /* 0x0000004c090b8824 */ /* 0x000fca00078e020a */
[----:B------:R-:W-:-:S05]  /*0480*/  @!P0 LEA R11, R4, R11, 0x2 ;  /* 0x0000000b040b8211 */ /* 0x000fca00078e10ff */
[----:B------:R2:W-:Y:S01]  /*0490*/  @!P0 STS [R11], RZ ;  /* 0x000000ff0b008388 */ /* 0x0005e20000000800 */
[----:B------:R-:W-:Y:S05]  /*04a0*/  @!P0 BRA `(.L_x_16) ;  /* 0x0000000000308947 */ /* 0x000fea0003800000 */
[----:B--2---:R-:W0:Y:S01]  /*04b0*/  LDC.64 R10, c[0x0][0x380] ;  /* 0x0000e000ff0a7b82 */ /* 0x004e220000000a00 */
[----:B------:R-:W-:-:S04]  /*04c0*/  VIADD R8, R8, 0xffffffff ;  /* 0xffffffff08087836 */ /* 0x000fc80000000000 */
[----:B------:R-:W-:-:S05]  /*04d0*/  IMAD R8, R8, R6, R7 ;  /* 0x0000000608087224 */ /* 0x000fca00078e0207 */
[----:B------:R-:W-:-:S05]  /*04e0*/  IADD3 R7, PT, PT, R8, -0x1, RZ ;  /* 0xffffffff08077810 */ /* 0x000fca0007ffe0ff */
        /* <DEDUP_REMOVED lines=8> */
.L_x_16:
[----:B------:R-:W-:Y:S05]  /*0570*/  BSYNC.RECONVERGENT B0 ;  /* 0x0000000000007941 */ /* 0x000fea0003800200 */
.L_x_15:
[----:B------:R-:W4:Y:S01]  /*0580*/  LDCU UR4, c[0x0][0x390] ;  /* 0x00007200ff0477ac */ /* 0x000f220008000800 */
[----:B------:R-:W-:Y:S01]  /*0590*/  VIMNMX.U32 R4, PT, PT, R0, R3, !PT ;  /* 0x0000000300047248 */ /* 0x000fe20007fe0000 */
[----:B------:R-:W-:Y:S01]  /*05a0*/  IMAD R5, R5, 0x10, R0 ;  /* 0x0000001005057824 */ /* 0x000fe200078e0200 */
[----:B------:R-:W-:Y:S01]  /*05b0*/  BAR.SYNC.DEFER_BLOCKING 0x0 ;  /* 0x0000000000007b1d */ /* 0x000fe20000010000 */
[----:B------:R-:W-:-:S04]  /*05c0*/  ISETP.NE.U32.AND P0, PT, R12, 0x1, PT ;  /* 0x000000010c00780c */ /* 0x000fc80003f05070 */
[----:B------:R-:W-:Y:S01]  /*05d0*/  ISETP.GT.U32.OR P0, PT, R4, 0xe, !P0 ;  /* 0x0000000e0400780c */ /* 0x000fe20004704470 */
[----:B------:R-:W5:Y:S01]  /*05e0*/  LDCU UR5, c[0x0][0x394] ;  /* 0x00007280ff0577ac */ /* 0x000f620008000800 */
[----:B----4-:R-:W-:-:S11]  /*05f0*/  ULEA.HI UR4, UR4, UR4, URZ, 0x1 ;  /* 0x0000000404047291 */ /* 0x010fd6000f8f08ff */
[----:B------:R-:W-:Y:S01]  /*0600*/  @!P0 LOP3.LUT R4, R3, 0x1, RZ, 0xc0, !PT ;  /* 0x0000000103048812 */ /* 0x000fe200078ec0ff */
[----:B------:R-:W-:-:S03]  /*0610*/  USHF.R.S32.HI UR4, URZ, 0x1, UR4 ;  /* 0x00000001ff047899 */ /* 0x000fc60008011404 */
[----:B------:R-:W-:Y:S01]  /*0620*/  ISETP.NE.U32.AND P0, PT, R4, 0x1, !P0 ;  /* 0x000000010400780c */ /* 0x000fe20004705070 */
[----:B-----5:R-:W-:Y:S01]  /*0630*/  ULEA.HI UR5, UR5, UR5, URZ, 0x1 ;  /* 0x0000000505057291 */ /* 0x020fe2000f8f08ff */
[----:B------:R-:W-:Y:S02]  /*0640*/  LEA R4, R2, R3, 0x4 ;  /* 0x0000000302047211 */ /* 0x000fe400078e20ff */
[----:B------:R-:W-:Y:S01]  /*0650*/  SHF.R.U32.HI R2, RZ, 0x1, R5 ;  /* 0x00000001ff027819 */ /* 0x000fe20000011605 */
[----:B------:R-:W-:Y:S01]  /*0660*/  USHF.R.S32.HI UR5, URZ, 0x1, UR5 ;  /* 0x00000001ff057899 */ /* 0x000fe20008011405 */
[----:B------:R-:W-:Y:S02]  /*0670*/  SHF.R.U32.HI R5, RZ, 0x1, R4 ;  /* 0x00000001ff057819 */ /* 0x000fe40000011604 */
[----:B------:R-:W-:-:S04]  /*0680*/  ISETP.GE.OR P0, PT, R2, UR4, !P0 ;  /* 0x0000000402007c0c */ /* 0x000fc8000c706670 */
[----:B------:R-:W-:-:S13]  /*0690*/  ISETP.GE.OR P0, PT, R5, UR5, P0 ;  /* 0x0000000505007c0c */ /* 0x000fda0008706670 */
[----:B------:R-:W-:Y:S05]  /*06a0*/  @P0 EXIT ;  /* 0x000000000000094d */ /* 0x000fea0003800000 */
[----:B------:R-:W4:Y:S01]  /*06b0*/  S2R R7, SR_CgaCtaId ;  /* 0x0000000000077919 */ /* 0x000f220000008800 */
[----:B------:R-:W-:Y:S01]  /*06c0*/  MOV R4, 0x400 ;  /* 0x0000040000047802 */ /* 0x000fe20000000f00 */
[----:B------:R-:W5:Y:S01]  /*06d0*/  LDCU.128 UR8, c[0x3][URZ] ;  /* 0x00c00000ff0877ac */ /* 0x000f620008000c00 */
[----:B------:R-:W-:Y:S01]  /*06e0*/  IMAD R5, R5, UR4, R2 ;  /* 0x0000000405057c24 */ /* 0x000fe2000f8e0202 */
[----:B------:R-:W2:Y:S01]  /*06f0*/  LDCU.128 UR12, c[0x3][0x10] ;  /* 0x00c00200ff0c77ac */ /* 0x000ea20008000c00 */
[----:B------:R-:W2:Y:S01]  /*0700*/  LDCU UR5, c[0x3][0x20] ;  /* 0x00c00400ff0577ac */ /* 0x000ea20008000800 */
[----:B----4-:R-:W-:-:S05]  /*0710*/  LEA R4, R7, R4, 0x18 ;  /* 0x0000000407047211 */ /* 0x010fca00078ec0ff */
[----:B------:R-:W-:-:S05]  /*0720*/  IMAD R3, R3, 0x4c, R4 ;  /* 0x0000004c03037824 */ /* 0x000fca00078e0204 */
[----:B------:R-:W-:-:S05]  /*0730*/  LEA R15, R0, R3, 0x2 ;  /* 0x00000003000f7211 */ /* 0x000fca00078e10ff */
[----:B------:R-:W5:Y:S04]  /*0740*/  LDS R17, [R15+0x4] ;  /* 0x000004000f117984 */ /* 0x000f680000000800 */
[----:B0--3--:R-:W0:Y:S04]  /*0750*/  LDS R6, [R15+0x54] ;  /* 0x000054000f067984 */ /* 0x009e280000000800 */
[----:B------:R-:W3:Y:S04]  /*0760*/  LDS R21, [R15+0x8] ;  /* 0x000008000f157984 */ /* 0x000ee80000000800 */
[----:B------:R-:W4:Y:S04]  /*0770*/  LDS R16, [R15] ;  /* 0x000000000f107984 */ /* 0x000f280000000800 */
[----:B------:R-:W2:Y:S04]  /*0780*/  LDS R7, [R15+0x50] ;  /* 0x000050000f077984 */ /* 0x000ea80000000800 */
[----:B------:R-:W2:Y:S04]  /*0790*/  LDS R14, [R15+0x4c] ;  /* 0x00004c000f0e7984 */ /* 0x000ea80000000800 */
[----:B------:R-:W2:Y:S04]  /*07a0*/  LDS R12, [R15+0x58] ;  /* 0x000058000f0c7984 */ /* 0x000ea80000000800 */
[----:B------:R-:W2:Y:S04]  /*07b0*/  LDS R23, [R15+0xc] ;  /* 0x00000c000f177984 */ /* 0x000ea80000000800 */
[----:B-1----:R-:W1:Y:S04]  /*07c0*/  LDS R9, [R15+0x9c] ;  /* 0x00009c000f097984 */ /* 0x002e680000000800 */
[----:B------:R-:W1:Y:S04]  /*07d0*/  LDS R13, [R15+0x98] ;  /* 0x000098000f0d7984 */ /* 0x000e680000000800 */
[----:B------:R-:W1:Y:S01]  /*07e0*/  LDS R4, [R15+0xa0] ;  /* 0x0000a0000f047984 */ /* 0x000e620000000800 */
[----:B-----5:R-:W-:-:S03]  /*07f0*/  FMUL R19, R17, UR9 ;  /* 0x0000000911137c20 */ /* 0x020fc60008400000 */
[----:B------:R-:W5:Y:S01]  /*0800*/  LDS R0, [R15+0xa4] ;  /* 0x0000a4000f007984 */ /* 0x000f620000000800 */
[----:B0-----:R-:W-:-:S03]  /*0810*/  FMUL R20, R6, UR9 ;  /* 0x0000000906147c20 */ /* 0x001fc60008400000 */
[----:B------:R-:W0:Y:S01]  /*0820*/  LDS R8, [R15+0xe8] ;  /* 0x0000e8000f087984 */ /* 0x000e220000000800 */
[----:B---3--:R-:W-:-:S03]  /*0830*/  FMUL R18, R21, UR9 ;  /* 0x0000000915127c20 */ /* 0x008fc60008400000 */
[----:B------:R-:W3:Y:S01]  /*0840*/  LDS R10, [R15+0xe4] ;  /* 0x0000e4000f0a7984 */ /* 0x000ee20000000800 */
[----:B----4-:R-:W-:Y:S01]  /*0850*/  FFMA R16, R16, UR8, R19 ;  /* 0x0000000810107c23 */ /* 0x010fe20008000013 */
[----:B------:R-:W-:Y:S02]  /*0860*/  FFMA R18, R17, UR8, R18 ;  /* 0x0000000811127c23 */ /* 0x000fe40008000012 */
[----:B------:R-:W4:Y:S01]  /*0870*/  LDS R3, [R15+0xec] ;  /* 0x0000ec000f037984 */ /* 0x000f220000000800 */
[C---:B--2---:R-:W-:Y:S01]  /*0880*/  FMUL R19, R7.reuse, UR9 ;  /* 0x0000000907137c20 */ /* 0x044fe20008400000 */
[----:B------:R-:W-:Y:S01]  /*0890*/  FFMA R25, R7, UR8, R20 ;  /* 0x0000000807197c23 */ /* 0x000fe20008000014 */
[----:B------:R-:W-:Y:S01]  /*08a0*/  FFMA R21, R21, UR10, R16 ;  /* 0x0000000a15157c23 */ /* 0x000fe20008000010 */
[----:B------:R2:W4:Y:S01]  /*08b0*/  LDS R11, [R15+0xf0] ;  /* 0x0000f0000f0b7984 */ /* 0x0005220000000800 */
[C---:B------:R-:W-:Y:S02]  /*08c0*/  FFMA R19, R14.reuse, UR8, R19 ;  /* 0x000000080e137c23 */ /* 0x040fe40008000013 */
[----:B------:R-:W-:Y:S01]  /*08d0*/  FFMA R14, R14, UR11, R21 ;  /* 0x0000000b0e0e7c23 */ /* 0x000fe20008000015 */
[----:B------:R-:W-:Y:S01]  /*08e0*/  FFMA R20, R12, UR10, R25 ;  /* 0x0000000a0c147c23 */ /* 0x000fe20008000019 */
[----:B------:R-:W-:Y:S01]  /*08f0*/  FFMA R16, R6, UR10, R19 ;  /* 0x0000000a06107c23 */ /* 0x000fe20008000013 */
[----:B------:R-:W-:-:S02]  /*0900*/  FFMA R18, R23, UR10, R18 ;  /* 0x0000000a17127c23 */ /* 0x000fc40008000012 */
[----:B-1----:R-:W-:Y:S02]  /*0910*/  FFMA R17, R9, UR11, R20 ;  /* 0x0000000b09117c23 */ /* 0x002fe40008000014 */
[C---:B--2---:R-:W-:Y:S01]  /*0920*/  FFMA R15, R7.reuse, UR11, R18 ;  /* 0x0000000b070f7c23 */ /* 0x044fe20008000012 */
[----:B------:R-:W-:Y:S01]  /*0930*/  FFMA R7, R7, UR12, R14 ;  /* 0x0000000c07077c23 */ /* 0x000fe2000800000e */
[----:B------:R-:W-:Y:S02]  /*0940*/  FFMA R16, R13, UR11, R16 ;  /* 0x0000000b0d107c23 */ /* 0x000fe40008000010 */
[C---:B------:R-:W-:Y:S01]  /*0950*/  FFMA R15, R6.reuse, UR12, R15 ;  /* 0x0000000c060f7c23 */ /* 0x040fe2000800000f */
[----:B------:R-:W-:Y:S01]  /*0960*/  FFMA R14, R6, UR13, R7 ;  /* 0x0000000d060e7c23 */ /* 0x000fe20008000007 */
[----:B------:R-:W-:Y:S01]  /*0970*/  FFMA R19, R4, UR12, R17 ;  /* 0x0000000c04137c23 */ /* 0x000fe20008000011 */
[----:B------:R-:W-:Y:S01]  /*0980*/  FFMA R17, R9, UR12, R16 ;  /* 0x0000000c09117c23 */ /* 0x000fe20008000010 */
[----:B------:R-:W1:Y:S01]  /*0990*/  LDC.64 R6, c[0x0][0x388] ;  /* 0x0000e200ff067b82 */ /* 0x000e620000000a00 */
[----:B------:R-:W-:Y:S01]  /*09a0*/  FFMA R12, R12, UR13, R15 ;  /* 0x0000000d0c0c7c23 */ /* 0x000fe2000800000f */
[----:B-----5:R-:W-:Y:S01]  /*09b0*/  FFMA R19, R0, UR13, R19 ;  /* 0x0000000d00137c23 */ /* 0x020fe20008000013 */
[----:B------:R-:W-:Y:S01]  /*09c0*/  FFMA R17, R4, UR13, R17 ;  /* 0x0000000d04117c23 */ /* 0x000fe20008000011 */
[----:B------:R-:W-:Y:S01]  /*09d0*/  FFMA R14, R13, UR14, R14 ;  /* 0x0000000e0d0e7c23 */ /* 0x000fe2000800000e */
[----:B------:R-:W-:Y:S01]  /*09e0*/  FFMA R13, R9, UR14, R12 ;  /* 0x0000000e090d7c23 */ /* 0x000fe2000800000c */
[----:B0-----:R-:W-:-:S02]  /*09f0*/  FFMA R16, R8, UR14, R19 ;  /* 0x0000000e08107c23 */ /* 0x001fc40008000013 */
[----:B------:R-:W-:Y:S01]  /*0a00*/  FFMA R9, R9, UR15, R14 ;  /* 0x0000000f09097c23 */ /* 0x000fe2000800000e */
[----:B------:R-:W-:Y:S01]  /*0a10*/  FFMA R13, R4, UR15, R13 ;  /* 0x0000000f040d7c23 */ /* 0x000fe2000800000d */
[----:B---3--:R-:W-:Y:S02]  /*0a20*/  FFMA R17, R10, UR14, R17 ;  /* 0x0000000e0a117c23 */ /* 0x008fe40008000011 */
[----:B------:R-:W-:Y:S01]  /*0a30*/  FFMA R9, R4, UR5, R9 ;  /* 0x0000000504097c23 */ /* 0x000fe20008000009 */
[----:B------:R-:W-:Y:S01]  /*0a40*/  FFMA R13, R0, UR5, R13 ;  /* 0x00000005000d7c23 */ /* 0x000fe2000800000d */
[----:B----4-:R-:W-:Y:S01]  /*0a50*/  FFMA R16, R3, UR15, R16 ;  /* 0x0000000f03107c23 */ /* 0x010fe20008000010 */
[----:B------:R-:W-:Y:S02]  /*0a60*/  FFMA R8, R8, UR15, R17 ;  /* 0x0000000f08087c23 */ /* 0x000fe40008000011 */
[----:B------:R-:W-:Y:S01]  /*0a70*/  FMNMX R9, RZ, R9, !PT ;  /* 0x00000009ff097209 */ /* 0x000fe20007800000 */
[----:B------:R-:W-:Y:S01]  /*0a80*/  FFMA R11, R11, UR5, R16 ;  /* 0x000000050b0b7c23 */ /* 0x000fe20008000010 */
[----:B------:R-:W-:Y:S01]  /*0a90*/  FFMA R8, R3, UR5, R8 ;  /* 0x0000000503087c23 */ /* 0x000fe20008000008 */
[----:B------:R-:W-:-:S03]  /*0aa0*/  FMNMX R0, RZ, R13, !PT ;  /* 0x0000000dff007209 */ /* 0x000fc60007800000 */
[----:B------:R-:W-:Y:S01]  /*0ab0*/  FMNMX R11, RZ, R11, !PT ;  /* 0x0000000bff0b7209 */ /* 0x000fe20007800000 */
[----:B-1----:R-:W-:-:S03]  /*0ac0*/  IMAD.WIDE.U32 R6, R5, 0x4, R6 ;  /* 0x0000000405067825 */ /* 0x002fc600078e0006 */
[----:B------:R-:W-:-:S04]  /*0ad0*/  FMNMX3 R8, R8, RZ, R11, !PT ;  /* 0x000000ff08087276 */ /* 0x000fc8000780000b */
[----:B------:R-:W-:-:S05]  /*0ae0*/  FMNMX3 R9, R9, R0, R8, !PT ;  /* 0x0000000009097276 */ /* 0x000fca0007800008 */
[----:B------:R-:W-:Y:S01]  /*0af0*/  STG.E desc[UR6][R6.64], R9 ;  /* 0x0000000906007986 */ /* 0x000fe2000c101906 */
[----:B------:R-:W-:Y:S05]  /*0b00*/  EXIT ;  /* 0x000000000000794d */ /* 0x000fea0003800000 */
.L_x_17:
        /* <DEDUP_REMOVED lines=15> */
.L_x_28:


//--------------------- .text._Z21fused_conv_relu_16x16PKfPfii --------------------------
	.section	.text._Z21fused_conv_relu_16x16PKfPfii,"ax",@progbits
	.align	128
        .global         _Z21fused_conv_relu_16x16PKfPfii
        .type           _Z21fused_conv_relu_16x16PKfPfii,@function
        .size           _Z21fused_conv_relu_16x16PKfPfii,(.L_x_29 - _Z21fused_conv_relu_16x16PKfPfii)
        .other          _Z21fused_conv_relu_16x16PKfPfii,@"STO_CUDA_ENTRY STV_DEFAULT"
_Z21fused_conv_relu_16x16PKfPfii:
.text._Z21fused_conv_relu_16x16PKfPfii:
[----:B------:R-:W-:Y:S01]  /*0000*/  LDC R1, c[0x0][0x37c] ;  /* 0x0000df00ff017b82 */ /* 0x000fe20000000800 */
[----:B------:R-:W0:Y:S01]  /*0010*/  S2R R0, SR_TID.X ;  /* 0x0000000000007919 */ /* 0x000e220000002100 */
[----:B------:R-:W1:Y:S01]  /*0020*/  LDCU.64 UR4, c[0x0][0x358] ;  /* 0x00006b00ff0477ac */ /* 0x000e620008000a00 */
[----:B------:R-:W-:Y:S01]  /*0030*/  BSSY.RECONVERGENT B0, `(.L_x_18) ;  /* 0x000002c000007945 */ /* 0x000fe20003800200 */
[----:B------:R-:W0:Y:S01]  /*0040*/  S2R R3, SR_TID.Y ;  /* 0x0000000000037919 */ /* 0x000e220000002200 */
[----:B------:R-:W2:Y:S01]  /*0050*/  S2R R5, SR_CTAID.X ;  /* 0x0000000000057919 */ /* 0x000ea20000002500 */
[----:B------:R-:W3:Y:S01]  /*0060*/  S2R R2, SR_CTAID.Y ;  /* 0x0000000000027919 */ /* 0x000ee20000002600 */
[----:B0-----:R-:W-:-:S05]  /*0070*/  IMAD R4, R3, 0x10, R0 ;  /* 0x0000001003047824 */ /* 0x001fca00078e0200 */
        /* <DEDUP_REMOVED lines=8> */
[----:B------:R-:W-:-:S04]  /*0100*/  IMAD R8, R8, 0x12, RZ ;  /* 0x0000001208087824 */ /* 0x000fc800078e02ff */
[----:B------:R-:W-:-:S05]  /*0110*/  IMAD.MOV R8, RZ, RZ, -R8 ;  /* 0x000000ffff087224 */ /* 0x000fca00078e0a08 */
        /* <DEDUP_REMOVED lines=19> */
[----:B------:R-:W-:-:S04]  /*0250*/  IMAD R9, R9, 0x4c, R10 ;  /* 0x0000004c09097824 */ /* 0x000fc800078e020a */
[----:B------:R-:W-:-:S05]  /*0260*/  IMAD R9, R8, 0x4, R9 ;  /* 0x0000000408097824 */ /* 0x000fca00078e0209 */
[----:B--2---:R0:W-:Y:S01]  /*0270*/  STS [R9], R6 ;  /* 0x0000000609007388 */ /* 0x0041e20000000800 */
[----:B------:R-:W-:Y:S05]  /*0280*/  BRA `(.L_x_19) ;  /* 0x0000000000187947 */ /* 0x000fea0003800000 */
.L_x_20:
[----:B------:R-:W0:Y:S01]  /*0290*/  S2R R7, SR_CgaCtaId ;  /* 0x0000000000077919 */ /* 0x000e220000008800 */
[----:B------:R-:W-:-:S04]  /*02a0*/  MOV R6, 0x400 ;  /* 0x0000040000067802 */ /* 0x000fc80000000f00 */
[----:B0-----:R-:W-:-:S05]  /*02b0*/  LEA R6, R7, R6, 0x18 ;  /* 0x0000000607067211 */ /* 0x001fca00078ec0ff */
[----:B------:R-:W-:-:S04]  /*02c0*/  IMAD R9, R9, 0x4c, R6 ;  /* 0x0000004c09097824 */ /* 0x000fc800078e0206 */
[----:B------:R-:W-:-:S05]  /*02d0*/  IMAD R9, R8, 0x4, R9 ;  /* 0x0000000408097824 */ /* 0x000fca00078e0209 */
[----:B------:R1:W-:Y:S02]  /*02e0*/  STS [R9], RZ ;  /* 0x000000ff09007388 */ /* 0x0003e40000000800 */
.L_x_19:
[----:B------:R-:W-:Y:S05]  /*02f0*/  BSYNC.RECONVERGENT B0 ;  /* 0x0000000000007941 */ /* 0x000fea0003800200 */
.L_x_18:
        /* <DEDUP_REMOVED lines=11> */
[----:B------:R-:W-:Y:S02]  /*03b0*/  PRMT R11, R8, 0x7710, RZ ;  /* 0x00007710080b7816 */ /* 0x000fe400000000ff */
[----:B------:R-:W-:-:S03]  /*03c0*/  LEA R8, R2, R9, 0x4 ;  /* 0x0000000902087211 */ /* 0x000fc600078e20ff */
[----:B------:R-:W-:Y:S01]  /*03d0*/  IMAD.IADD R4, R4, 0x1, R11 ;  /* 0x0000000104047824 */ /* 0x000fe200078e020b */
[----:B0-----:R-:W-:-:S04]  /*03e0*/  ISETP.GT.AND P0, PT, R8, R7, PT ;  /* 0x000000070800720c */ /* 0x001fc80003f04270 */
[----:B------:R-:W-:-:S05]  /*03f0*/  LOP3.LUT R4, R4, 0xffff, RZ, 0xc0, !PT ;  /* 0x0000ffff04047812 */ /* 0x000fca00078ec0ff */
[----:B------:R-:W-:-:S05]  /*0400*/  IMAD R7, R5, 0x10, R4 ;  /* 0x0000001005077824 */ /* 0x000fca00078e0204 */
        /* <DEDUP_REMOVED lines=18> */
[----:B------:R-:W-:-:S04]  /*0530*/  IMAD R9, R9, 0x4c, R8 ;  /* 0x0000004c09097824 */ /* 0x000fc800078e0208 */
[----:B------:R-:W-:-:S05]  /*0540*/  IMAD R9, R4, 0x4, R9 ;  /* 0x0000000404097824 */ /* 0x000fca00078e0209 */
[----:B--2---:R3:W-:Y:S02]  /*0550*/  STS [R9], R6 ;  /* 0x0000000609007388 */ /* 0x0047e40000000800 */
.L_x_22:
[----:B------:R-:W-:Y:S05]  /*0560*/  BSYNC.RECONVERGENT B0 ;  /* 0x0000000000007941 */ /* 0x000fea0003800200 */
.L_x_21:
[----:B------:R-:W4:Y:S01]  /*0570*/  LDCU.64 UR16, c[0x0][0x390] ;  /* 0x00007200ff1077ac */ /* 0x000f220008000a00 */
[----:B------:R-:W-:Y:S01]  /*0580*/  LEA R4, R2, R3, 0x4 ;  /* 0x0000000302047211 */ /* 0x000fe200078e20ff */
[----:B------:R-:W-:Y:S01]  /*0590*/  IMAD R5, R5, 0x10, R0 ;  /* 0x0000001005057824 */ /* 0x000fe200078e0200 */
[----:B------:R-:W-:Y:S02]  /*05a0*/  BAR.SYNC.DEFER_BLOCKING 0x0 ;  /* 0x0000000000007b1d */ /* 0x000fe40000010000 */
        /* <DEDUP_REMOVED lines=8> */
[----:B------:R-:W5:Y:S01]  /*0630*/  LDCU UR6, c[0x3][0x20] ;  /* 0x00c00400ff0677ac */ /* 0x000f620008000800 */
[----:B----4-:R-:W-:-:S05]  /*0640*/  LEA R2, R7, R2, 0x18 ;  /* 0x0000000207027211 */ /* 0x010fca00078ec0ff */
[----:B------:R-:W-:-:S05]  /*0650*/  IMAD R3, R3, 0x4c, R2 ;  /* 0x0000004c03037824 */ /* 0x000fca00078e0202 */
[----:B0--3--:R-:W-:-:S05]  /*0660*/  LEA R6, R0, R3, 0x2 ;  /* 0x0000000300067211 */ /* 0x009fca00078e10ff */
[----:B------:R-:W5:Y:S04]  /*0670*/  LDS R0, [R6] ;  /* 0x0000000006007984 */ /* 0x000f680000000800 */
[----:B------:R-:W0:Y:S04]  /*0680*/  LDS R3, [R6+0x4] ;  /* 0x0000040006037984 */ /* 0x000e280000000800 */
[----:B------:R-:W3:Y:S04]  /*0690*/  LDS R7, [R6+0x8] ;  /* 0x0000080006077984 */ /* 0x000ee80000000800 */
[----:B-1----:R-:W1:Y:S04]  /*06a0*/  LDS R9, [R6+0x4c] ;  /* 0x00004c0006097984 */ /* 0x002e680000000800 */
[----:B--2---:R-:W2:Y:S04]  /*06b0*/  LDS R11, [R6+0x50] ;  /* 0x00005000060b7984 */ /* 0x004ea80000000800 */
[----:B------:R-:W4:Y:S04]  /*06c0*/  LDS R13, [R6+0x54] ;  /* 0x00005400060d7984 */ /* 0x000f280000000800 */
[----:B------:R-:W4:Y:S04]  /*06d0*/  LDS R15, [R6+0x98] ;  /* 0x00009800060f7984 */ /* 0x000f280000000800 */
[----:B------:R-:W4:Y:S04]  /*06e0*/  LDS R17, [R6+0x9c] ;  /* 0x00009c0006117984 */ /* 0x000f280000000800 */
[----:B------:R-:W4:Y:S01]  /*06f0*/  LDS R19, [R6+0xa0] ;  /* 0x0000a00006137984 */ /* 0x000f220000000800 */
[----:B-----5:R-:W-:-:S04]  /*0700*/  FFMA R0, R0, UR8, RZ ;  /* 0x0000000800007c23 */ /* 0x020fc800080000ff */
[----:B0-----:R-:W-:Y:S02]  /*0710*/  FFMA R0, R3, UR9, R0 ;  /* 0x0000000903007c23 */ /* 0x001fe40008000000 */
[----:B------:R-:W0:Y:S02]  /*0720*/  LDC.64 R2, c[0x0][0x388] ;  /* 0x0000e200ff027b82 */ /* 0x000e240000000a00 */
[----:B---3--:R-:W-:-:S04]  /*0730*/  FFMA R0, R7, UR10, R0 ;  /* 0x0000000a07007c23 */ /* 0x008fc80008000000 */
[----:B-1----:R-:W-:-:S04]  /*0740*/  FFMA R0, R9, UR11, R0 ;  /* 0x0000000b09007c23 */ /* 0x002fc80008000000 */
[----:B--2---:R-:W-:-:S04]  /*0750*/  FFMA R0, R11, UR12, R0 ;  /* 0x0000000c0b007c23 */ /* 0x004fc80008000000 */
[----:B----4-:R-:W-:-:S04]  /*0760*/  FFMA R0, R13, UR13, R0 ;  /* 0x0000000d0d007c23 */ /* 0x010fc80008000000 */
[----:B------:R-:W-:-:S04]  /*0770*/  FFMA R0, R15, UR14, R0 ;  /* 0x0000000e0f007c23 */ /* 0x000fc80008000000 */
[----:B------:R-:W-:Y:S01]  /*0780*/  FFMA R0, R17, UR15, R0 ;  /* 0x0000000f11007c23 */ /* 0x000fe20008000000 */
[----:B0-----:R-:W-:-:S04]  /*0790*/  IMAD.WIDE.U32 R2, R5, 0x4, R2 ;  /* 0x0000000405027825 */ /* 0x001fc800078e0002 */
[----:B------:R-:W-:-:S05]  /*07a0*/  FFMA R0, R19, UR6, R0 ;  /* 0x0000000613007c23 */ /* 0x000fca0008000000 */
[----:B------:R-:W-:-:S05]  /*07b0*/  FMNMX R5, RZ, R0, !PT ;  /* 0x00000000ff057209 */ /* 0x000fca0007800000 */
[----:B------:R-:W-:Y:S01]  /*07c0*/  STG.E desc[UR4][R2.64], R5 ;  /* 0x0000000502007986 */ /* 0x000fe2000c101904 */
[----:B------:R-:W-:Y:S05]  /*07d0*/  EXIT ;  /* 0x000000000000794d */ /* 0x000fea0003800000 */
.L_x_23:
        /* <DEDUP_REMOVED lines=10> */
.L_x_29:


//--------------------- .nv.shared.reserved.0     --------------------------
	.section	.nv.shared.reserved.0,"aw",@nobits
	.weak		__nv_reservedSMEM_offset_0_alias
	.size		__nv_reservedSMEM_offset_0_alias, 0, 64
	.other		__nv_reservedSMEM_offset_0_alias,@"STO_CUDA_RESERVED_SHARED STV_DEFAULT"
__nv_reservedSMEM_offset_0_alias:
	.zero		0
	.zero		64


//--------------------- .nv.shared._Z28fused_dual_convolution_16x16PKfPfii --------------------------
	.section	.nv.shared._Z28fused_dual_convolution_16x16PKfPfii,"aw",@nobits
	.sectionflags	@""
	.align	4
.nv.shared._Z28fused_dual_convolution_16x16PKfPfii:
	.zero		2392


//--------------------- .nv.shared._Z29fused_conv_relu_maxpool_16x16PKfPfii --------------------------
	.section	.nv.shared._Z29fused_conv_relu_maxpool_16x16PKfPfii,"aw",@nobits
	.sectionflags	@""
	.align	4
.nv.shared._Z29fused_conv_relu_maxpool_16x16PKfPfii:
	.zero		2392


//--------------------- .nv.shared._Z21fused_conv_relu_16x16PKfPfii --------------------------
	.section	.nv.shared._Z21fused_conv_relu_16x16PKfPfii,"aw",@nobits
	.sectionflags	@""
	.align	4
.nv.shared._Z21fused_conv_relu_16x16PKfPfii:
	.zero		2392


//--------------------- .nv.constant0._Z22baseline_maxpool_16x16PKfPfii --------------------------
	.section	.nv.constant0._Z22baseline_maxpool_16x16PKfPfii,"a",@progbits
	.sectionflags	@""
	.align	4
.nv.constant0._Z22baseline_maxpool_16x16PKfPfii:
	.zero		920


//--------------------- .nv.constant0._Z19baseline_relu_16x16PKfPfii --------------------------
	.section	.nv.constant0._Z19baseline_relu_16x16PKfPfii,"a",@progbits
	.sectionflags	@""
	.align	4
.nv.constant0._Z19baseline_relu_16x16PKfPfii:
	.zero		920


//--------------------- .nv.constant0._Z26baseline_convolution_16x16PKfPfii --------------------------
	.section	.nv.constant0._Z26baseline_convolution_16x16PKfPfii,"a",@progbits
	.sectionflags	@""
	.align	4
.nv.constant0._Z26baseline_convolution_16x16PKfPfii:
	.zero		920


//--------------------- .nv.constant0._Z28fused_dual_convolution_16x16PKfPfii --------------------------
	.section	.nv.constant0._Z28fused_dual_convolution_16x16PKfPfii,"a",@progbits
	.sectionflags	@""
	.align	4
.nv.constant0._Z28fused_dual_convolution_16x16PKfPfii:
	.zero		920


//--------------------- .nv.constant0._Z29fused_conv_relu_maxpool_16x16PKfPfii --------------------------
	.section	.nv.constant0._Z29fused_conv_relu_maxpool_16x16PKfPfii,"a",@progbits
	.sectionflags	@""
	.align	4
.nv.constant0._Z29fused_conv_relu_maxpool_16x16PKfPfii:
	.zero		920


//--------------------- .nv.constant0._Z21fused_conv_relu_16x16PKfPfii --------------------------
	.section	.nv.constant0._Z21fused_conv_relu_16x16PKfPfii,"a",@progbits
	.sectionflags	@""
	.align	4
.nv.constant0._Z21fused_conv_relu_16x16PKfPfii:
	.zero		920


//--------------------- SYMBOLS --------------------------

	.type		.nv.reservedSmem.offset0,@object
	.size		.nv.reservedSmem.offset0,0x4
	.type		.nv.reservedSmem.cap,@object
	.size		.nv.reservedSmem.cap,0x4
